	.target	sm_100a

	.elftype	@"ET_EXEC"


//--------------------- .note.nv.tkinfo           --------------------------
	.section	.note.nv.tkinfo,"",@"SHT_NOTE"
	.sectionflags	@"SHF_NOTE_NV_TKINFO"
	.tkinfo
        /*0018*/ 	.word	0x00000002
        /*0030*/ 	.string	""
        /*0030*/ 	.string	"ptxas"
        /*0030*/ 	.string	"Cuda compilation tools, release 13.0, V13.0.88"
        /*0030*/ 	.string	"Build cuda_13.0.r13.0/compiler.36424714_0"
        /*0030*/ 	.string	"-arch sm_100a -m 64 "



//--------------------- .note.nv.cuinfo           --------------------------
	.section	.note.nv.cuinfo,"",@"SHT_NOTE"
	.sectionflags	@"SHF_NOTE_NV_CUINFO"
        /*0018*/ 	.short	0x0002
        /*001a*/ 	.short	0x0064
        /*001c*/ 	.short	0x0082
	.zero		2


//--------------------- .nv.info                  --------------------------
	.section	.nv.info,"",@"SHT_CUDA_INFO"
	.align	4


	//----- nvinfo : EIATTR_REGCOUNT
	.align		4
        /*0000*/ 	.byte	0x04, 0x2f
        /*0002*/ 	.short	(.L_19 - .L_18)
	.align		4
.L_18:
        /*0004*/ 	.word	index@(_ZN7cutlass13device_kernelINS_4gemm6kernel13GemmUniversalIN4cute5tupleIJiiiiEEENS1_10collective13CollectiveMmaINS1_35MainloopSm100TmaUmmaWarpSpecializedILi6ELi2ELi4ENS5_IJNS4_1CILi1EEENSA_ILi4EEESB_EEEEENS5_IJNSA_ILi128EEESF_NSA_ILi32EEEEEEfNS5_IJlSB_lEEEfSI_NS4_8TiledMMAINS4_8MMA_AtomIJNS4_17SM100_MMA_TF32_SSINS_10tfloat32_tESM_fLi128ELi128ELNS4_4UMMA5MajorE0ELSO_0ELNSN_7ScaleInE0ELSP_0EEEEEENS4_6LayoutINS5_IJSB_SB_SB_EEENS5_IJNSA_ILi0EEESU_SU_EEEEENS5_IJNS4_10UnderscoreESX_SX_EEEEENS4_23SM90_TMA_LOAD_MULTICASTENS4_14ComposedLayoutINS4_7SwizzleILi3ELi4ELi3EEENS4_18smem_ptr_flag_bitsILi32EEENSS_INS5_IJNSA_ILi8EEESG_EEENS5_IJSG_SB_EEEEEEEvNS4_8identityENS4_13SM90_TMA_LOADES1A_vS1B_EENS_8epilogue10collective18CollectiveEpilogueINS1E_23Sm100TmaWarpSpecializedILi4ELi2ELi16ELb1ELb0EEEJSH_NS5_IJNSS_ISF_SB_EENSS_INSA_ILi16EEESB_EEEEEfSI_fSI_NS1E_6fusion15FusionCallbacksIS1I_NS1N_17LinearCombinationIffffLNS_15FloatRoundStyleE2EEESH_S1M_JEEENS4_5SM1004TMEM4LOAD26SM100_TMEM_LOAD_32dp32b16xES1C_NS11_INS12_ILi2ELi4ELi3EEES15_NSS_INS5_IJS16_S1K_EEENS5_IJS1K_SB_EEEEEEENS4_39AutoVectorizingCopyWithAssumedAlignmentILi128EEENS4_14SM90_TMA_STOREES21_S23_S23_EEEvvEEEEvNT_6ParamsE)
        /*0008*/ 	.word	0x0000004f


	//----- nvinfo : EIATTR_FRAME_SIZE
	.align		4
.L_19:
        /*000c*/ 	.byte	0x04, 0x11
        /*000e*/ 	.short	(.L_21 - .L_20)
	.align		4
.L_20:
        /*0010*/ 	.word	index@($__internal_2_$__cuda_sm10x_tcgen05_guardrail_trap_unallocated_columns_being_dealloced)
        /*0014*/ 	.word	0x00000000


	//----- nvinfo : EIATTR_FRAME_SIZE
	.align		4
.L_21:
        /*0018*/ 	.byte	0x04, 0x11
        /*001a*/ 	.short	(.L_23 - .L_22)
	.align		4
.L_22:
        /*001c*/ 	.word	index@($__internal_1_$__cuda_sm10x_tcgen05_guardrail_trap_phase_invalid_during_alloc)
        /*0020*/ 	.word	0x00000000


	//----- nvinfo : EIATTR_FRAME_SIZE
	.align		4
.L_23:
        /*0024*/ 	.byte	0x04, 0x11
        /*0026*/ 	.short	(.L_25 - .L_24)
	.align		4
.L_24:
        /*0028*/ 	.word	index@($__internal_0_$__cuda_sm10x_tcgen05_guardrail_trap_col_being_dealloced_not_returned_by_alloc)
        /*002c*/ 	.word	0x00000000


	//----- nvinfo : EIATTR_FRAME_SIZE
	.align		4
.L_25:
        /*0030*/ 	.byte	0x04, 0x11
        /*0032*/ 	.short	(.L_27 - .L_26)
	.align		4
.L_26:
        /*0034*/ 	.word	index@(_ZN7cutlass13device_kernelINS_4gemm6kernel13GemmUniversalIN4cute5tupleIJiiiiEEENS1_10collective13CollectiveMmaINS1_35MainloopSm100TmaUmmaWarpSpecializedILi6ELi2ELi4ENS5_IJNS4_1CILi1EEENSA_ILi4EEESB_EEEEENS5_IJNSA_ILi128EEESF_NSA_ILi32EEEEEEfNS5_IJlSB_lEEEfSI_NS4_8TiledMMAINS4_8MMA_AtomIJNS4_17SM100_MMA_TF32_SSINS_10tfloat32_tESM_fLi128ELi128ELNS4_4UMMA5MajorE0ELSO_0ELNSN_7ScaleInE0ELSP_0EEEEEENS4_6LayoutINS5_IJSB_SB_SB_EEENS5_IJNSA_ILi0EEESU_SU_EEEEENS5_IJNS4_10UnderscoreESX_SX_EEEEENS4_23SM90_TMA_LOAD_MULTICASTENS4_14ComposedLayoutINS4_7SwizzleILi3ELi4ELi3EEENS4_18smem_ptr_flag_bitsILi32EEENSS_INS5_IJNSA_ILi8EEESG_EEENS5_IJSG_SB_EEEEEEEvNS4_8identityENS4_13SM90_TMA_LOADES1A_vS1B_EENS_8epilogue10collective18CollectiveEpilogueINS1E_23Sm100TmaWarpSpecializedILi4ELi2ELi16ELb1ELb0EEEJSH_NS5_IJNSS_ISF_SB_EENSS_INSA_ILi16EEESB_EEEEEfSI_fSI_NS1E_6fusion15FusionCallbacksIS1I_NS1N_17LinearCombinationIffffLNS_15FloatRoundStyleE2EEESH_S1M_JEEENS4_5SM1004TMEM4LOAD26SM100_TMEM_LOAD_32dp32b16xES1C_NS11_INS12_ILi2ELi4ELi3EEES15_NSS_INS5_IJS16_S1K_EEENS5_IJS1K_SB_EEEEEEENS4_39AutoVectorizingCopyWithAssumedAlignmentILi128EEENS4_14SM90_TMA_STOREES21_S23_S23_EEEvvEEEEvNT_6ParamsE)
        /*0038*/ 	.word	0x00000000


	//----- nvinfo : EIATTR_MIN_STACK_SIZE
	.align		4
.L_27:
        /*003c*/ 	.byte	0x04, 0x12
        /*003e*/ 	.short	(.L_29 - .L_28)
	.align		4
.L_28:
        /*0040*/ 	.word	index@(_ZN7cutlass13device_kernelINS_4gemm6kernel13GemmUniversalIN4cute5tupleIJiiiiEEENS1_10collective13CollectiveMmaINS1_35MainloopSm100TmaUmmaWarpSpecializedILi6ELi2ELi4ENS5_IJNS4_1CILi1EEENSA_ILi4EEESB_EEEEENS5_IJNSA_ILi128EEESF_NSA_ILi32EEEEEEfNS5_IJlSB_lEEEfSI_NS4_8TiledMMAINS4_8MMA_AtomIJNS4_17SM100_MMA_TF32_SSINS_10tfloat32_tESM_fLi128ELi128ELNS4_4UMMA5MajorE0ELSO_0ELNSN_7ScaleInE0ELSP_0EEEEEENS4_6LayoutINS5_IJSB_SB_SB_EEENS5_IJNSA_ILi0EEESU_SU_EEEEENS5_IJNS4_10UnderscoreESX_SX_EEEEENS4_23SM90_TMA_LOAD_MULTICASTENS4_14ComposedLayoutINS4_7SwizzleILi3ELi4ELi3EEENS4_18smem_ptr_flag_bitsILi32EEENSS_INS5_IJNSA_ILi8EEESG_EEENS5_IJSG_SB_EEEEEEEvNS4_8identityENS4_13SM90_TMA_LOADES1A_vS1B_EENS_8epilogue10collective18CollectiveEpilogueINS1E_23Sm100TmaWarpSpecializedILi4ELi2ELi16ELb1ELb0EEEJSH_NS5_IJNSS_ISF_SB_EENSS_INSA_ILi16EEESB_EEEEEfSI_fSI_NS1E_6fusion15FusionCallbacksIS1I_NS1N_17LinearCombinationIffffLNS_15FloatRoundStyleE2EEESH_S1M_JEEENS4_5SM1004TMEM4LOAD26SM100_TMEM_LOAD_32dp32b16xES1C_NS11_INS12_ILi2ELi4ELi3EEES15_NSS_INS5_IJS16_S1K_EEENS5_IJS1K_SB_EEEEEEENS4_39AutoVectorizingCopyWithAssumedAlignmentILi128EEENS4_14SM90_TMA_STOREES21_S23_S23_EEEvvEEEEvNT_6ParamsE)
        /*0044*/ 	.word	0x00000000
.L_29:


//--------------------- .nv.compat                --------------------------
	.section	.nv.compat,"",@"SHT_CUDA_COMPAT_INFO"
	.align	4
        /*0000*/ 	.byte	0x02, 0x09, 0x01, 0x00, 0x02, 0x02, 0x02, 0x00, 0x02, 0x05, 0x05, 0x00, 0x03, 0x07, 0x01, 0x01
        /*0010*/ 	.byte	0x02, 0x03, 0x01, 0x00, 0x02, 0x06, 0x01, 0x00, 0x04, 0x0b, 0x08, 0x00, 0x09, 0x00, 0x00, 0x00
        /*0020*/ 	.byte	0x00, 0x00, 0x00, 0x00


//--------------------- .nv.info._ZN7cutlass13device_kernelINS_4gemm6kernel13GemmUniversalIN4cute5tupleIJiiiiEEENS1_10collective13CollectiveMmaINS1_35MainloopSm100TmaUmmaWarpSpecializedILi6ELi2ELi4ENS5_IJNS4_1CILi1EEENSA_ILi4EEESB_EEEEENS5_IJNSA_ILi128EEESF_NSA_ILi32EEEEEEfNS5_IJlSB_lEEEfSI_NS4_8TiledMMAINS4_8MMA_AtomIJNS4_17SM100_MMA_TF32_SSINS_10tfloat32_tESM_fLi128ELi128ELNS4_4UMMA5MajorE0ELSO_0ELNSN_7ScaleInE0ELSP_0EEEEEENS4_6LayoutINS5_IJSB_SB_SB_EEENS5_IJNSA_ILi0EEESU_SU_EEEEENS5_IJNS4_10UnderscoreESX_SX_EEEEENS4_23SM90_TMA_LOAD_MULTICASTENS4_14ComposedLayoutINS4_7SwizzleILi3ELi4ELi3EEENS4_18smem_ptr_flag_bitsILi32EEENSS_INS5_IJNSA_ILi8EEESG_EEENS5_IJSG_SB_EEEEEEEvNS4_8identityENS4_13SM90_TMA_LOADES1A_vS1B_EENS_8epilogue10collective18CollectiveEpilogueINS1E_23Sm100TmaWarpSpecializedILi4ELi2ELi16ELb1ELb0EEEJSH_NS5_IJNSS_ISF_SB_EENSS_INSA_ILi16EEESB_EEEEEfSI_fSI_NS1E_6fusion15FusionCallbacksIS1I_NS1N_17LinearCombinationIffffLNS_15FloatRoundStyleE2EEESH_S1M_JEEENS4_5SM1004TMEM4LOAD26SM100_TMEM_LOAD_32dp32b16xES1C_NS11_INS12_ILi2ELi4ELi3EEES15_NSS_INS5_IJS16_S1K_EEENS5_IJS1K_SB_EEEEEEENS4_39AutoVectorizingCopyWithAssumedAlignmentILi128EEENS4_14SM90_TMA_STOREES21_S23_S23_EEEvvEEEEvNT_6ParamsE --------------------------
	.section	.nv.info._ZN7cutlass13device_kernelINS_4gemm6kernel13GemmUniversalIN4cute5tupleIJiiiiEEENS1_10collective13CollectiveMmaINS1_35MainloopSm100TmaUmmaWarpSpecializedILi6ELi2ELi4ENS5_IJNS4_1CILi1EEENSA_ILi4EEESB_EEEEENS5_IJNSA_ILi128EEESF_NSA_ILi32EEEEEEfNS5_IJlSB_lEEEfSI_NS4_8TiledMMAINS4_8MMA_AtomIJNS4_17SM100_MMA_TF32_SSINS_10tfloat32_tESM_fLi128ELi128ELNS4_4UMMA5MajorE0ELSO_0ELNSN_7ScaleInE0ELSP_0EEEEEENS4_6LayoutINS5_IJSB_SB_SB_EEENS5_IJNSA_ILi0EEESU_SU_EEEEENS5_IJNS4_10UnderscoreESX_SX_EEEEENS4_23SM90_TMA_LOAD_MULTICASTENS4_14ComposedLayoutINS4_7SwizzleILi3ELi4ELi3EEENS4_18smem_ptr_flag_bitsILi32EEENSS_INS5_IJNSA_ILi8EEESG_EEENS5_IJSG_SB_EEEEEEEvNS4_8identityENS4_13SM90_TMA_LOADES1A_vS1B_EENS_8epilogue10collective18CollectiveEpilogueINS1E_23Sm100TmaWarpSpecializedILi4ELi2ELi16ELb1ELb0EEEJSH_NS5_IJNSS_ISF_SB_EENSS_INSA_ILi16EEESB_EEEEEfSI_fSI_NS1E_6fusion15FusionCallbacksIS1I_NS1N_17LinearCombinationIffffLNS_15FloatRoundStyleE2EEESH_S1M_JEEENS4_5SM1004TMEM4LOAD26SM100_TMEM_LOAD_32dp32b16xES1C_NS11_INS12_ILi2ELi4ELi3EEES15_NSS_INS5_IJS16_S1K_EEENS5_IJS1K_SB_EEEEEEENS4_39AutoVectorizingCopyWithAssumedAlignmentILi128EEENS4_14SM90_TMA_STOREES21_S23_S23_EEEvvEEEEvNT_6ParamsE,"",@"SHT_CUDA_INFO"
	.sectionflags	@""
	.align	4


	//----- nvinfo : EIATTR_CUDA_API_VERSION
	.align		4
        /*0000*/ 	.byte	0x04, 0x37
        /*0002*/ 	.short	(.L_31 - .L_30)
.L_30:
        /*0004*/ 	.word	0x00000082


	//----- nvinfo : EIATTR_KPARAM_INFO
	.align		4
.L_31:
        /*0008*/ 	.byte	0x04, 0x17
        /*000a*/ 	.short	(.L_33 - .L_32)
.L_32:
        /*000c*/ 	.word	0x00000000
        /*0010*/ 	.short	0x0000
        /*0012*/ 	.short	0x0000
        /*0014*/ 	.byte	0x00, 0xf0, 0x01, 0x20


	//----- nvinfo : EIATTR_AT_ENTRY_FRAGMENTS
	.align		4
.L_33:
        /*0018*/ 	.byte	0x04, 0x4f
        /*001a*/ 	.short	(.L_35 - .L_34)


	//   ....[0]....
.L_34:
        /*001c*/ 	.word	0x00000006


	//----- nvinfo : EIATTR_RESERVED_SMEM_USED
	.align		4
.L_35:
        /*0020*/ 	.byte	0x01, 0x41
	.zero		2


	//----- nvinfo : EIATTR_SPARSE_MMA_MASK
	.align		4
        /*0024*/ 	.byte	0x03, 0x50
        /*0026*/ 	.short	0x0000


	//----- nvinfo : EIATTR_TCGEN05_1CTA_USED
	.align		4
        /*0028*/ 	.byte	0x01, 0x51
	.zero		2


	//----- nvinfo : EIATTR_MAXREG_COUNT
	.align		4
        /*002c*/ 	.byte	0x03, 0x1b
        /*002e*/ 	.short	0x00ff


	//----- nvinfo : EIATTR_NUM_BARRIERS
	.align		4
        /*0030*/ 	.byte	0x02, 0x4c
        /*0032*/ 	.byte	0x07
	.zero		1


	//----- nvinfo : EIATTR_EXTERNS
	.align		4
        /*0034*/ 	.byte	0x04, 0x0f
        /*0036*/ 	.short	(.L_37 - .L_36)


	//   ....[0]....
	.align		4
.L_36:
        /*0038*/ 	.word	index@(__assertfail)


	//----- nvinfo : EIATTR_MERCURY_ISA_VERSION
	.align		4
.L_37:
        /*003c*/ 	.byte	0x03, 0x5f
        /*003e*/ 	.short	0x0101


	//----- nvinfo : EIATTR_INT_WARP_WIDE_INSTR_OFFSETS
	.align		4
        /*0040*/ 	.byte	0x04, 0x31
        /*0042*/ 	.short	(.L_39 - .L_38)


	//   ....[0]....
.L_38:
        /*0044*/ 	.word	0x00003e70


	//   ....[1]....
        /*0048*/ 	.word	0x00003ea0


	//   ....[2]....
        /*004c*/ 	.word	0x00003ec0


	//   ....[3]....
        /*0050*/ 	.word	0x000049f0


	//   ....[4]....
        /*0054*/ 	.word	0x00004a50


	//   ....[5]....
        /*0058*/ 	.word	0x00004b40


	//   ....[6]....
        /*005c*/ 	.word	0x00004bb0


	//   ....[7]....
        /*0060*/ 	.word	0x00004ca0


	//   ....[8]....
        /*0064*/ 	.word	0x00004d10


	//   ....[9]....
        /*0068*/ 	.word	0x00004e10


	//   ....[10]....
        /*006c*/ 	.word	0x00004e80


	//   ....[11]....
        /*0070*/ 	.word	0x00004f90


	//   ....[12]....
        /*0074*/ 	.word	0x00005010


	//   ....[13]....
        /*0078*/ 	.word	0x00005110


	//   ....[14]....
        /*007c*/ 	.word	0x00005190


	//   ....[15]....
        /*0080*/ 	.word	0x00005290


	//   ....[16]....
        /*0084*/ 	.word	0x00005310


	//   ....[17]....
        /*0088*/ 	.word	0x00005400


	//   ....[18]....
        /*008c*/ 	.word	0x00005490


	//----- nvinfo : EIATTR_COOP_GROUP_MASK_REGIDS
	.align		4
.L_39:
        /*0090*/ 	.byte	0x04, 0x29
        /*0092*/ 	.short	(.L_41 - .L_40)


	//   ....[0]....
.L_40:
        /*0094*/ 	.word	0xffffffff


	//   ....[1]....
        /*0098*/ 	.word	0xffffffff


	//   ....[2]....
        /*009c*/ 	.word	0xffffffff


	//   ....[3]....
        /*00a0*/ 	.word	0xffffffff


	//   ....[4]....
        /*00a4*/ 	.word	0xffffffff


	//   ....[5]....
        /*00a8*/ 	.word	0xffffffff


	//   ....[6]....
        /*00ac*/ 	.word	0xffffffff


	//   ....[7]....
        /*00b0*/ 	.word	0xffffffff


	//   ....[8]....
        /*00b4*/ 	.word	0xffffffff


	//   ....[9]....
        /*00b8*/ 	.word	0xffffffff


	//   ....[10]....
        /*00bc*/ 	.word	0xffffffff


	//   ....[11]....
        /*00c0*/ 	.word	0xffffffff


	//   ....[12]....
        /*00c4*/ 	.word	0xffffffff


	//   ....[13]....
        /*00c8*/ 	.word	0xffffffff


	//----- nvinfo : EIATTR_COOP_GROUP_INSTR_OFFSETS
	.align		4
.L_41:
        /*00cc*/ 	.byte	0x04, 0x28
        /*00ce*/ 	.short	(.L_43 - .L_42)


	//   ....[0]....
.L_42:
        /*00d0*/ 	.word	0x00000080


	//   ....[1]....
        /*00d4*/ 	.word	0x000004f0


	//   ....[2]....
        /*00d8*/ 	.word	0x000006e0


	//   ....[3]....
        /*00dc*/ 	.word	0x00000880


	//   ....[4]....
        /*00e0*/ 	.word	0x00000980


	//   ....[5]....
        /*00e4*/ 	.word	0x00000af0


	//   ....[6]....
        /*00e8*/ 	.word	0x00000c90


	//   ....[7]....
        /*00ec*/ 	.word	0x00000e40


	//   ....[8]....
        /*00f0*/ 	.word	0x000020e0


	//   ....[9]....
        /*00f4*/ 	.word	0x000030c0


	//   ....[10]....
        /*00f8*/ 	.word	0x000032d0


	//   ....[11]....
        /*00fc*/ 	.word	0x00003300


	//   ....[12]....
        /*0100*/ 	.word	0x00003d50


	//   ....[13]....
        /*0104*/ 	.word	0x00003f80


	//----- nvinfo : EIATTR_VRC_CTA_INIT_COUNT
	.align		4
.L_43:
        /*0108*/ 	.byte	0x02, 0x4a
        /*010a*/ 	.byte	0x80
	.zero		1


	//----- nvinfo : EIATTR_SYSCALL_OFFSETS
	.align		4
        /*010c*/ 	.byte	0x04, 0x46
        /*010e*/ 	.short	(.L_45 - .L_44)


	//   ....[0]....
.L_44:
        /*0110*/ 	.word	0x00006120


	//   ....[1]....
        /*0114*/ 	.word	0x00006210


	//   ....[2]....
        /*0118*/ 	.word	0x000069d0


	//   ....[3]....
        /*011c*/ 	.word	0x00007150


	//   ....[4]....
        /*0120*/ 	.word	0x000078a0


	//   ....[5]....
        /*0124*/ 	.word	0x00008040


	//   ....[6]....
        /*0128*/ 	.word	0x000087e0


	//   ....[7]....
        /*012c*/ 	.word	0x00008fb0


	//   ....[8]....
        /*0130*/ 	.word	0x00009750


	//   ....[9]....
        /*0134*/ 	.word	0x00009ea0


	//----- nvinfo : EIATTR_MBARRIER_INSTR_OFFSETS
	.align		4
.L_45:
        /*0138*/ 	.byte	0x04, 0x39
        /*013a*/ 	.short	(.L_47 - .L_46)


	//   ....[0]....
.L_46:
        /*013c*/ 	.word	0x00000610
        /*0140*/ 	.word	0x000000ff
        /*0144*/ 	.word	0x00000000
        /*0148*/ 	.short	0x0100
        /*014a*/ 	.byte	0x04
	.zero		1


	//   ....[1]....
        /*014c*/ 	.word	0x00000620
        /*0150*/ 	.word	0x000000ff
        /*0154*/ 	.word	0x00000030
        /*0158*/ 	.short	0x0100
        /*015a*/ 	.byte	0x04
	.zero		1


	//   ....[2]....
        /*015c*/ 	.word	0x00000630
        /*0160*/ 	.word	0x000000ff
        /*0164*/ 	.word	0x00000008
        /*0168*/ 	.short	0x0100
        /*016a*/ 	.byte	0x04
	.zero		1


	//   ....[3]....
        /*016c*/ 	.word	0x00000640
        /*0170*/ 	.word	0x000000ff
        /*0174*/ 	.word	0x00000038
        /*0178*/ 	.short	0x0100
        /*017a*/ 	.byte	0x04
	.zero		1


	//   ....[4]....
        /*017c*/ 	.word	0x00000650
        /*0180*/ 	.word	0x000000ff
        /*0184*/ 	.word	0x00000010
        /*0188*/ 	.short	0x0100
        /*018a*/ 	.byte	0x04
	.zero		1


	//   ....[5]....
        /*018c*/ 	.word	0x00000660
        /*0190*/ 	.word	0x000000ff
        /*0194*/ 	.word	0x00000040
        /*0198*/ 	.short	0x0100
        /*019a*/ 	.byte	0x04
	.zero		1


	//   ....[6]....
        /*019c*/ 	.word	0x00000670
        /*01a0*/ 	.word	0x000000ff
        /*01a4*/ 	.word	0x00000018
        /*01a8*/ 	.short	0x0100
        /*01aa*/ 	.byte	0x04
	.zero		1


	//   ....[7]....
        /*01ac*/ 	.word	0x00000680
        /*01b0*/ 	.word	0x000000ff
        /*01b4*/ 	.word	0x00000048
        /*01b8*/ 	.short	0x0100
        /*01ba*/ 	.byte	0x04
	.zero		1


	//   ....[8]....
        /*01bc*/ 	.word	0x00000690
        /*01c0*/ 	.word	0x000000ff
        /*01c4*/ 	.word	0x00000020
        /*01c8*/ 	.short	0x0100
        /*01ca*/ 	.byte	0x04
	.zero		1


	//   ....[9]....
        /*01cc*/ 	.word	0x000006a0
        /*01d0*/ 	.word	0x000000ff
        /*01d4*/ 	.word	0x00000050
        /*01d8*/ 	.short	0x0100
        /*01da*/ 	.byte	0x04
	.zero		1


	//   ....[10]....
        /*01dc*/ 	.word	0x000006b0
        /*01e0*/ 	.word	0x000000ff
        /*01e4*/ 	.word	0x00000028
        /*01e8*/ 	.short	0x0100
        /*01ea*/ 	.byte	0x04
	.zero		1


	//   ....[11]....
        /*01ec*/ 	.word	0x000006c0
        /*01f0*/ 	.word	0x000000ff
        /*01f4*/ 	.word	0x00000058
        /*01f8*/ 	.short	0x0100
        /*01fa*/ 	.byte	0x04
	.zero		1


	//   ....[12]....
        /*01fc*/ 	.word	0x000007f0
        /*0200*/ 	.word	0x000000ff
        /*0204*/ 	.word	0x00000060
        /*0208*/ 	.short	0x0100
        /*020a*/ 	.byte	0x04
	.zero		1


	//   ....[13]....
        /*020c*/ 	.word	0x00000800
        /*0210*/ 	.word	0x000000ff
        /*0214*/ 	.word	0x00000080
        /*0218*/ 	.short	0x0100
        /*021a*/ 	.byte	0x04
	.zero		1


	//   ....[14]....
        /*021c*/ 	.word	0x00000810
        /*0220*/ 	.word	0x000000ff
        /*0224*/ 	.word	0x00000068
        /*0228*/ 	.short	0x0100
        /*022a*/ 	.byte	0x04
	.zero		1


	//   ....[15]....
        /*022c*/ 	.word	0x00000820
        /*0230*/ 	.word	0x000000ff
        /*0234*/ 	.word	0x00000088
        /*0238*/ 	.short	0x0100
        /*023a*/ 	.byte	0x04
	.zero		1


	//   ....[16]....
        /*023c*/ 	.word	0x00000830
        /*0240*/ 	.word	0x000000ff
        /*0244*/ 	.word	0x00000070
        /*0248*/ 	.short	0x0100
        /*024a*/ 	.byte	0x04
	.zero		1


	//   ....[17]....
        /*024c*/ 	.word	0x00000840
        /*0250*/ 	.word	0x000000ff
        /*0254*/ 	.word	0x00000090
        /*0258*/ 	.short	0x0100
        /*025a*/ 	.byte	0x04
	.zero		1


	//   ....[18]....
        /*025c*/ 	.word	0x00000850
        /*0260*/ 	.word	0x000000ff
        /*0264*/ 	.word	0x00000078
        /*0268*/ 	.short	0x0100
        /*026a*/ 	.byte	0x04
	.zero		1


	//   ....[19]....
        /*026c*/ 	.word	0x00000860
        /*0270*/ 	.word	0x000000ff
        /*0274*/ 	.word	0x00000098
        /*0278*/ 	.short	0x0100
        /*027a*/ 	.byte	0x04
	.zero		1


	//   ....[20]....
        /*027c*/ 	.word	0x00000950
        /*0280*/ 	.word	0x000000ff
        /*0284*/ 	.word	0x000000a0
        /*0288*/ 	.short	0x0100
        /*028a*/ 	.byte	0x06
	.zero		1


	//   ....[21]....
        /*028c*/ 	.word	0x00000960
        /*0290*/ 	.word	0x000000ff
        /*0294*/ 	.word	0x000000a8
        /*0298*/ 	.short	0x0100
        /*029a*/ 	.byte	0x06
	.zero		1


	//   ....[22]....
        /*029c*/ 	.word	0x00000aa0
        /*02a0*/ 	.word	0x000000ff
        /*02a4*/ 	.word	0x000000b0
        /*02a8*/ 	.short	0x0100
        /*02aa*/ 	.byte	0x06
	.zero		1


	//   ....[23]....
        /*02ac*/ 	.word	0x00000ab0
        /*02b0*/ 	.word	0x000000ff
        /*02b4*/ 	.word	0x000000c0
        /*02b8*/ 	.short	0x0100
        /*02ba*/ 	.byte	0x06
	.zero		1


	//   ....[24]....
        /*02bc*/ 	.word	0x00000ac0
        /*02c0*/ 	.word	0x000000ff
        /*02c4*/ 	.word	0x000000b8
        /*02c8*/ 	.short	0x0100
        /*02ca*/ 	.byte	0x06
	.zero		1


	//   ....[25]....
        /*02cc*/ 	.word	0x00000ad0
        /*02d0*/ 	.word	0x000000ff
        /*02d4*/ 	.word	0x000000c8
        /*02d8*/ 	.short	0x0100
        /*02da*/ 	.byte	0x06
	.zero		1


	//   ....[26]....
        /*02dc*/ 	.word	0x00000c00
        /*02e0*/ 	.word	0x000000ff
        /*02e4*/ 	.word	0x000000d0
        /*02e8*/ 	.short	0x0100
        /*02ea*/ 	.byte	0x04
	.zero		1


	//   ....[27]....
        /*02ec*/ 	.word	0x00000c10
        /*02f0*/ 	.word	0x000000ff
        /*02f4*/ 	.word	0x000000f0
        /*02f8*/ 	.short	0x0100
        /*02fa*/ 	.byte	0x04
	.zero		1


	//   ....[28]....
        /*02fc*/ 	.word	0x00000c20
        /*0300*/ 	.word	0x000000ff
        /*0304*/ 	.word	0x000000d8
        /*0308*/ 	.short	0x0100
        /*030a*/ 	.byte	0x04
	.zero		1


	//   ....[29]....
        /*030c*/ 	.word	0x00000c30
        /*0310*/ 	.word	0x000000ff
        /*0314*/ 	.word	0x000000f8
        /*0318*/ 	.short	0x0100
        /*031a*/ 	.byte	0x04
	.zero		1


	//   ....[30]....
        /*031c*/ 	.word	0x00000c40
        /*0320*/ 	.word	0x000000ff
        /*0324*/ 	.word	0x000000e0
        /*0328*/ 	.short	0x0100
        /*032a*/ 	.byte	0x04
	.zero		1


	//   ....[31]....
        /*032c*/ 	.word	0x00000c50
        /*0330*/ 	.word	0x000000ff
        /*0334*/ 	.word	0x00000100
        /*0338*/ 	.short	0x0100
        /*033a*/ 	.byte	0x04
	.zero		1


	//   ....[32]....
        /*033c*/ 	.word	0x00000c60
        /*0340*/ 	.word	0x000000ff
        /*0344*/ 	.word	0x000000e8
        /*0348*/ 	.short	0x0100
        /*034a*/ 	.byte	0x04
	.zero		1


	//   ....[33]....
        /*034c*/ 	.word	0x00000c70
        /*0350*/ 	.word	0x000000ff
        /*0354*/ 	.word	0x00000108
        /*0358*/ 	.short	0x0100
        /*035a*/ 	.byte	0x04
	.zero		1


	//   ....[34]....
        /*035c*/ 	.word	0x00000d60
        /*0360*/ 	.word	0x000000ff
        /*0364*/ 	.word	0x00000110
        /*0368*/ 	.short	0x0100
        /*036a*/ 	.byte	0x04
	.zero		1


	//   ....[35]....
        /*036c*/ 	.word	0x00000d70
        /*0370*/ 	.word	0x000000ff
        /*0374*/ 	.word	0x00000120
        /*0378*/ 	.short	0x0100
        /*037a*/ 	.byte	0x04
	.zero		1


	//   ....[36]....
        /*037c*/ 	.word	0x00000d80
        /*0380*/ 	.word	0x000000ff
        /*0384*/ 	.word	0x00000118
        /*0388*/ 	.short	0x0100
        /*038a*/ 	.byte	0x04
	.zero		1


	//   ....[37]....
        /*038c*/ 	.word	0x00000d90
        /*0390*/ 	.word	0x000000ff
        /*0394*/ 	.word	0x00000128
        /*0398*/ 	.short	0x0100
        /*039a*/ 	.byte	0x04
	.zero		1


	//   ....[38]....
        /*039c*/ 	.word	0x00001960
        /*03a0*/ 	.word	0x00000000
        /*03a4*/ 	.word	0x00000120
        /*03a8*/ 	.short	0x010a
        /*03aa*/ 	.byte	0xff
	.zero		1


	//   ....[39]....
        /*03ac*/ 	.word	0x00001990
        /*03b0*/ 	.word	0x00000000
        /*03b4*/ 	.word	0x00000110
        /*03b8*/ 	.short	0x0101
        /*03ba*/ 	.byte	0xff
	.zero		1


	//   ....[40]....
        /*03bc*/ 	.word	0x00001a60
        /*03c0*/ 	.word	0x000000ff
        /*03c4*/ 	.word	0x00000030
        /*03c8*/ 	.short	0x010a
        /*03ca*/ 	.byte	0x04
	.zero		1


	//   ....[41]....
        /*03cc*/ 	.word	0x00001ae0
        /*03d0*/ 	.word	0x000000ff
        /*03d4*/ 	.word	0x00000030
        /*03d8*/ 	.short	0x010a
        /*03da*/ 	.byte	0x21
	.zero		1


	//   ....[42]....
        /*03dc*/ 	.word	0x00001c80
        /*03e0*/ 	.word	0x000000ff
        /*03e4*/ 	.word	0x00000030
        /*03e8*/ 	.short	0x010a
        /*03ea*/ 	.byte	0x08
	.zero		1


	//   ....[43]....
        /*03ec*/ 	.word	0x00001d90
        /*03f0*/ 	.word	0x000000ff
        /*03f4*/ 	.word	0x000000a8
        /*03f8*/ 	.short	0x0101
        /*03fa*/ 	.byte	0x06
	.zero		1


	//   ....[44]....
        /*03fc*/ 	.word	0x00001db0
        /*0400*/ 	.word	0x000000ff
        /*0404*/ 	.word	0x00000030
        /*0408*/ 	.short	0x010a
        /*040a*/ 	.byte	0x04
	.zero		1


	//   ....[45]....
        /*040c*/ 	.word	0x00001e30
        /*0410*/ 	.word	0x000000ff
        /*0414*/ 	.word	0x00000030
        /*0418*/ 	.short	0x010a
        /*041a*/ 	.byte	0x11
	.zero		1


	//   ....[46]....
        /*041c*/ 	.word	0x00001fd0
        /*0420*/ 	.word	0x000000ff
        /*0424*/ 	.word	0x00000030
        /*0428*/ 	.short	0x010a
        /*042a*/ 	.byte	0x07
	.zero		1


	//   ....[47]....
        /*042c*/ 	.word	0x00002110
        /*0430*/ 	.word	0x00000003
        /*0434*/ 	.word	0x000000b0
        /*0438*/ 	.short	0x010a
        /*043a*/ 	.byte	0xff
	.zero		1


	//   ....[48]....
        /*043c*/ 	.word	0x00002260
        /*0440*/ 	.word	0x00000000
        /*0444*/ 	.word	0x00000000
        /*0448*/ 	.short	0x0101
        /*044a*/ 	.byte	0xff
	.zero		1


	//   ....[49]....
        /*044c*/ 	.word	0x00002820
        /*0450*/ 	.word	0x000000ff
        /*0454*/ 	.word	0x00000000
        /*0458*/ 	.short	0x010a
        /*045a*/ 	.byte	0x04
	.zero		1


	//   ....[50]....
        /*045c*/ 	.word	0x000028b0
        /*0460*/ 	.word	0x000000ff
        /*0464*/ 	.word	0x00000000
        /*0468*/ 	.short	0x010a
        /*046a*/ 	.byte	0x05
	.zero		1


	//   ....[51]....
        /*046c*/ 	.word	0x00002940
        /*0470*/ 	.word	0x000000ff
        /*0474*/ 	.word	0x00000000
        /*0478*/ 	.short	0x010a
        /*047a*/ 	.byte	0x05
	.zero		1


	//   ....[52]....
        /*047c*/ 	.word	0x000029d0
        /*0480*/ 	.word	0x000000ff
        /*0484*/ 	.word	0x00000000
        /*0488*/ 	.short	0x010a
        /*048a*/ 	.byte	0x05
	.zero		1


	//   ....[53]....
        /*048c*/ 	.word	0x00002a60
        /*0490*/ 	.word	0x000000ff
        /*0494*/ 	.word	0x00000000
        /*0498*/ 	.short	0x010a
        /*049a*/ 	.byte	0x05
	.zero		1


	//   ....[54]....
        /*049c*/ 	.word	0x00002b00
        /*04a0*/ 	.word	0x00000000
        /*04a4*/ 	.word	0x00000000
        /*04a8*/ 	.short	0x010a
        /*04aa*/ 	.byte	0xff
	.zero		1


	//   ....[55]....
        /*04ac*/ 	.word	0x00002c20
        /*04b0*/ 	.word	0x00000002
        /*04b4*/ 	.word	0x00000110
        /*04b8*/ 	.short	0x010a
        /*04ba*/ 	.byte	0xff
	.zero		1


	//   ....[56]....
        /*04bc*/ 	.word	0x00002c90
        /*04c0*/ 	.word	0x00000002
        /*04c4*/ 	.word	0x00000000
        /*04c8*/ 	.short	0x0101
        /*04ca*/ 	.byte	0xff
	.zero		1


	//   ....[57]....
        /*04cc*/ 	.word	0x00002cb0
        /*04d0*/ 	.word	0x000000ff
        /*04d4*/ 	.word	0x000000c0
        /*04d8*/ 	.short	0x010a
        /*04da*/ 	.byte	0x04
	.zero		1


	//   ....[58]....
        /*04dc*/ 	.word	0x00002dd0
        /*04e0*/ 	.word	0x00000002
        /*04e4*/ 	.word	0x000000b0
        /*04e8*/ 	.short	0x010a
        /*04ea*/ 	.byte	0xff
	.zero		1


	//   ....[59]....
        /*04ec*/ 	.word	0x00002ed0
        /*04f0*/ 	.word	0x00000002
        /*04f4*/ 	.word	0x00000000
        /*04f8*/ 	.short	0x0101
        /*04fa*/ 	.byte	0xff
	.zero		1


	//   ....[60]....
        /*04fc*/ 	.word	0x00002f60
        /*0500*/ 	.word	0x000000ff
        /*0504*/ 	.word	0x000000c0
        /*0508*/ 	.short	0x0106
        /*050a*/ 	.byte	0x04
	.zero		1


	//   ....[61]....
        /*050c*/ 	.word	0x00002f80
        /*0510*/ 	.word	0x000000ff
        /*0514*/ 	.word	0x000000c0
        /*0518*/ 	.short	0x010a
        /*051a*/ 	.byte	0x04
	.zero		1


	//   ....[62]....
        /*051c*/ 	.word	0x00003010
        /*0520*/ 	.word	0x000000ff
        /*0524*/ 	.word	0x000000c0
        /*0528*/ 	.short	0x0106
        /*052a*/ 	.byte	0x07
	.zero		1


	//   ....[63]....
        /*052c*/ 	.word	0x00003050
        /*0530*/ 	.word	0x00000000
        /*0534*/ 	.word	0x000000c0
        /*0538*/ 	.short	0x010a
        /*053a*/ 	.byte	0xff
	.zero		1


	//   ....[64]....
        /*053c*/ 	.word	0x000035a0
        /*0540*/ 	.word	0x00000000
        /*0544*/ 	.word	0x000000b0
        /*0548*/ 	.short	0x010a
        /*054a*/ 	.byte	0xff
	.zero		1


	//   ....[65]....
        /*054c*/ 	.word	0x000036b0
        /*0550*/ 	.word	0x00000003
        /*0554*/ 	.word	0x00000000
        /*0558*/ 	.short	0x0101
        /*055a*/ 	.byte	0xff
	.zero		1


	//   ....[66]....
        /*055c*/ 	.word	0x000036c0
        /*0560*/ 	.word	0x000000ff
        /*0564*/ 	.word	0x00000000
        /*0568*/ 	.short	0x010a
        /*056a*/ 	.byte	0x04
	.zero		1


	//   ....[67]....
        /*056c*/ 	.word	0x000036e0
        /*0570*/ 	.word	0x000000ff
        /*0574*/ 	.word	0x000000f0
        /*0578*/ 	.short	0x010a
        /*057a*/ 	.byte	0x1e
	.zero		1


	//   ....[68]....
        /*057c*/ 	.word	0x000037b0
        /*0580*/ 	.word	0x000000ff
        /*0584*/ 	.word	0x00000000
        /*0588*/ 	.short	0x010a
        /*058a*/ 	.byte	0x05
	.zero		1


	//   ....[69]....
        /*058c*/ 	.word	0x000038f0
        /*0590*/ 	.word	0x000000ff
        /*0594*/ 	.word	0x00000000
        /*0598*/ 	.short	0x010a
        /*059a*/ 	.byte	0x04
	.zero		1


	//   ....[70]....
        /*059c*/ 	.word	0x00003b80
        /*05a0*/ 	.word	0x000000ff
        /*05a4*/ 	.word	0x00000000
        /*05a8*/ 	.short	0x010a
        /*05aa*/ 	.byte	0x04
	.zero		1


	//   ....[71]....
        /*05ac*/ 	.word	0x00003c10
        /*05b0*/ 	.word	0x000000ff
        /*05b4*/ 	.word	0x00000000
        /*05b8*/ 	.short	0x010a
        /*05ba*/ 	.byte	0x05
	.zero		1


	//   ....[72]....
        /*05bc*/ 	.word	0x00003ca0
        /*05c0*/ 	.word	0x000000ff
        /*05c4*/ 	.word	0x00000000
        /*05c8*/ 	.short	0x010a
        /*05ca*/ 	.byte	0x05
	.zero		1


	//   ....[73]....
        /*05cc*/ 	.word	0x00003d30
        /*05d0*/ 	.word	0x000000ff
        /*05d4*/ 	.word	0x00000000
        /*05d8*/ 	.short	0x010a
        /*05da*/ 	.byte	0x04
	.zero		1


	//   ....[74]....
        /*05dc*/ 	.word	0x000041e0
        /*05e0*/ 	.word	0x0000000c
        /*05e4*/ 	.word	0x000000b0
        /*05e8*/ 	.short	0x010a
        /*05ea*/ 	.byte	0xff
	.zero		1


	//   ....[75]....
        /*05ec*/ 	.word	0x00004350
        /*05f0*/ 	.word	0x00000000
        /*05f4*/ 	.word	0x00000000
        /*05f8*/ 	.short	0x0101
        /*05fa*/ 	.byte	0xff
	.zero		1


	//   ....[76]....
        /*05fc*/ 	.word	0x000047f0
        /*0600*/ 	.word	0x000000ff
        /*0604*/ 	.word	0x000000a8
        /*0608*/ 	.short	0x010a
        /*060a*/ 	.byte	0x15
	.zero		1


	//   ....[77]....
        /*060c*/ 	.word	0x00004970
        /*0610*/ 	.word	0x000000ff
        /*0614*/ 	.word	0x00000080
        /*0618*/ 	.short	0x010a
        /*061a*/ 	.byte	0x15
	.zero		1


	//   ....[78]....
        /*061c*/ 	.word	0x00004af0
        /*0620*/ 	.word	0x000000ff
        /*0624*/ 	.word	0x00000060
        /*0628*/ 	.short	0x010b
        /*062a*/ 	.byte	0x15
	.zero		1


	//   ....[79]....
        /*062c*/ 	.word	0x00004b00
        /*0630*/ 	.word	0x000000ff
        /*0634*/ 	.word	0x00000000
        /*0638*/ 	.short	0x0101
        /*063a*/ 	.byte	0x06
	.zero		1


	//   ....[80]....
        /*063c*/ 	.word	0x00004b10
        /*0640*/ 	.word	0x000000ff
        /*0644*/ 	.word	0x00000088
        /*0648*/ 	.short	0x010a
        /*064a*/ 	.byte	0x15
	.zero		1


	//   ....[81]....
        /*064c*/ 	.word	0x00004c50
        /*0650*/ 	.word	0x000000ff
        /*0654*/ 	.word	0x00000068
        /*0658*/ 	.short	0x010b
        /*065a*/ 	.byte	0x15
	.zero		1


	//   ....[82]....
        /*065c*/ 	.word	0x00004c60
        /*0660*/ 	.word	0x000000ff
        /*0664*/ 	.word	0x00000000
        /*0668*/ 	.short	0x0101
        /*066a*/ 	.byte	0x07
	.zero		1


	//   ....[83]....
        /*066c*/ 	.word	0x00004c70
        /*0670*/ 	.word	0x000000ff
        /*0674*/ 	.word	0x00000090
        /*0678*/ 	.short	0x010a
        /*067a*/ 	.byte	0x15
	.zero		1


	//   ....[84]....
        /*067c*/ 	.word	0x00004dc0
        /*0680*/ 	.word	0x000000ff
        /*0684*/ 	.word	0x00000070
        /*0688*/ 	.short	0x010b
        /*068a*/ 	.byte	0x15
	.zero		1


	//   ....[85]....
        /*068c*/ 	.word	0x00004dd0
        /*0690*/ 	.word	0x000000ff
        /*0694*/ 	.word	0x00000000
        /*0698*/ 	.short	0x0101
        /*069a*/ 	.byte	0x1d
	.zero		1


	//   ....[86]....
        /*069c*/ 	.word	0x00004de0
        /*06a0*/ 	.word	0x000000ff
        /*06a4*/ 	.word	0x00000098
        /*06a8*/ 	.short	0x010a
        /*06aa*/ 	.byte	0x15
	.zero		1


	//   ....[87]....
        /*06ac*/ 	.word	0x00004f40
        /*06b0*/ 	.word	0x000000ff
        /*06b4*/ 	.word	0x00000078
        /*06b8*/ 	.short	0x010b
        /*06ba*/ 	.byte	0x15
	.zero		1


	//   ....[88]....
        /*06bc*/ 	.word	0x00004f50
        /*06c0*/ 	.word	0x000000ff
        /*06c4*/ 	.word	0x00000000
        /*06c8*/ 	.short	0x0101
        /*06ca*/ 	.byte	0x18
	.zero		1


	//   ....[89]....
        /*06cc*/ 	.word	0x00004f60
        /*06d0*/ 	.word	0x000000ff
        /*06d4*/ 	.word	0x00000080
        /*06d8*/ 	.short	0x010a
        /*06da*/ 	.byte	0x15
	.zero		1


	//   ....[90]....
        /*06dc*/ 	.word	0x000050c0
        /*06e0*/ 	.word	0x000000ff
        /*06e4*/ 	.word	0x00000060
        /*06e8*/ 	.short	0x010b
        /*06ea*/ 	.byte	0x15
	.zero		1


	//   ....[91]....
        /*06ec*/ 	.word	0x000050d0
        /*06f0*/ 	.word	0x000000ff
        /*06f4*/ 	.word	0x00000000
        /*06f8*/ 	.short	0x0101
        /*06fa*/ 	.byte	0x06
	.zero		1


	//   ....[92]....
        /*06fc*/ 	.word	0x000050e0
        /*0700*/ 	.word	0x000000ff
        /*0704*/ 	.word	0x00000088
        /*0708*/ 	.short	0x010a
        /*070a*/ 	.byte	0x15
	.zero		1


	//   ....[93]....
        /*070c*/ 	.word	0x00005240
        /*0710*/ 	.word	0x000000ff
        /*0714*/ 	.word	0x00000068
        /*0718*/ 	.short	0x010b
        /*071a*/ 	.byte	0x15
	.zero		1


	//   ....[94]....
        /*071c*/ 	.word	0x00005250
        /*0720*/ 	.word	0x000000ff
        /*0724*/ 	.word	0x00000000
        /*0728*/ 	.short	0x0101
        /*072a*/ 	.byte	0x07
	.zero		1


	//   ....[95]....
        /*072c*/ 	.word	0x00005260
        /*0730*/ 	.word	0x000000ff
        /*0734*/ 	.word	0x00000090
        /*0738*/ 	.short	0x010a
        /*073a*/ 	.byte	0x15
	.zero		1


	//   ....[96]....
        /*073c*/ 	.word	0x000053b0
        /*0740*/ 	.word	0x000000ff
        /*0744*/ 	.word	0x00000070
        /*0748*/ 	.short	0x010b
        /*074a*/ 	.byte	0x15
	.zero		1


	//   ....[97]....
        /*074c*/ 	.word	0x000053c0
        /*0750*/ 	.word	0x000000ff
        /*0754*/ 	.word	0x00000000
        /*0758*/ 	.short	0x0101
        /*075a*/ 	.byte	0x1d
	.zero		1


	//   ....[98]....
        /*075c*/ 	.word	0x000053d0
        /*0760*/ 	.word	0x000000ff
        /*0764*/ 	.word	0x00000098
        /*0768*/ 	.short	0x010a
        /*076a*/ 	.byte	0x15
	.zero		1


	//   ....[99]....
        /*076c*/ 	.word	0x000055c0
        /*0770*/ 	.word	0x000000ff
        /*0774*/ 	.word	0x00000078
        /*0778*/ 	.short	0x010b
        /*077a*/ 	.byte	0x15
	.zero		1


	//   ....[100]....
        /*077c*/ 	.word	0x000055d0
        /*0780*/ 	.word	0x000000ff
        /*0784*/ 	.word	0x00000000
        /*0788*/ 	.short	0x0101
        /*078a*/ 	.byte	0x18
	.zero		1


	//   ....[101]....
        /*078c*/ 	.word	0x000055f0
        /*0790*/ 	.word	0x000000ff
        /*0794*/ 	.word	0x00000080
        /*0798*/ 	.short	0x010a
        /*079a*/ 	.byte	0x15
	.zero		1


	//   ....[102]....
        /*079c*/ 	.word	0x00005610
        /*07a0*/ 	.word	0x000000ff
        /*07a4*/ 	.word	0x00000088
        /*07a8*/ 	.short	0x010a
        /*07aa*/ 	.byte	0x15
	.zero		1


	//   ....[103]....
        /*07ac*/ 	.word	0x00005630
        /*07b0*/ 	.word	0x000000ff
        /*07b4*/ 	.word	0x00000090
        /*07b8*/ 	.short	0x010a
        /*07ba*/ 	.byte	0x15
	.zero		1


	//   ....[104]....
        /*07bc*/ 	.word	0x00005680
        /*07c0*/ 	.word	0x00000002
        /*07c4*/ 	.word	0x00000098
        /*07c8*/ 	.short	0x010a
        /*07ca*/ 	.byte	0xff
	.zero		1


	//   ....[105]....
        /*07cc*/ 	.word	0x00005990
        /*07d0*/ 	.word	0x00000000
        /*07d4*/ 	.word	0x000000b0
        /*07d8*/ 	.short	0x010a
        /*07da*/ 	.byte	0xff
	.zero		1


	//   ....[106]....
        /*07dc*/ 	.word	0x00005a60
        /*07e0*/ 	.word	0x00000000
        /*07e4*/ 	.word	0x00000000
        /*07e8*/ 	.short	0x0101
        /*07ea*/ 	.byte	0xff
	.zero		1


	//   ....[107]....
        /*07ec*/ 	.word	0x000066a0
        /*07f0*/ 	.word	0x000000ff
        /*07f4*/ 	.word	0x00000060
        /*07f8*/ 	.short	0x010a
        /*07fa*/ 	.byte	0x2b
	.zero		1


	//   ....[108]....
        /*07fc*/ 	.word	0x000066d0
        /*0800*/ 	.word	0x00000048
        /*0804*/ 	.word	0x000000d0
        /*0808*/ 	.short	0x010a
        /*080a*/ 	.byte	0xff
	.zero		1


	//   ....[109]....
        /*080c*/ 	.word	0x000067c0
        /*0810*/ 	.word	0x000000ff
        /*0814*/ 	.word	0x00000060
        /*0818*/ 	.short	0x010a
        /*081a*/ 	.byte	0x2b
	.zero		1


	//   ....[110]....
        /*081c*/ 	.word	0x000068b0
        /*0820*/ 	.word	0x00000048
        /*0824*/ 	.word	0x000000d0
        /*0828*/ 	.short	0x010a
        /*082a*/ 	.byte	0xff
	.zero		1


	//   ....[111]....
        /*082c*/ 	.word	0x00006e80
        /*0830*/ 	.word	0x00000000
        /*0834*/ 	.word	0x00000000
        /*0838*/ 	.short	0x0101
        /*083a*/ 	.byte	0xff
	.zero		1


	//   ....[112]....
        /*083c*/ 	.word	0x00006e90
        /*0840*/ 	.word	0x00000002
        /*0844*/ 	.word	0x00000060
        /*0848*/ 	.short	0x010a
        /*084a*/ 	.byte	0xff
	.zero		1


	//   ....[113]....
        /*084c*/ 	.word	0x00006f70
        /*0850*/ 	.word	0x00000002
        /*0854*/ 	.word	0x00000060
        /*0858*/ 	.short	0x010a
        /*085a*/ 	.byte	0xff
	.zero		1


	//   ....[114]....
        /*085c*/ 	.word	0x000075d0
        /*0860*/ 	.word	0x00000010
        /*0864*/ 	.word	0x00000000
        /*0868*/ 	.short	0x0101
        /*086a*/ 	.byte	0xff
	.zero		1


	//   ....[115]....
        /*086c*/ 	.word	0x000075f0
        /*0870*/ 	.word	0x00000000
        /*0874*/ 	.word	0x00000060
        /*0878*/ 	.short	0x010a
        /*087a*/ 	.byte	0xff
	.zero		1


	//   ....[116]....
        /*087c*/ 	.word	0x000076c0
        /*0880*/ 	.word	0x00000000
        /*0884*/ 	.word	0x00000060
        /*0888*/ 	.short	0x010a
        /*088a*/ 	.byte	0xff
	.zero		1


	//   ....[117]....
        /*088c*/ 	.word	0x00007d30
        /*0890*/ 	.word	0x00000010
        /*0894*/ 	.word	0x00000000
        /*0898*/ 	.short	0x0101
        /*089a*/ 	.byte	0xff
	.zero		1


	//   ....[118]....
        /*089c*/ 	.word	0x00007d50
        /*08a0*/ 	.word	0x00000000
        /*08a4*/ 	.word	0x00000060
        /*08a8*/ 	.short	0x010a
        /*08aa*/ 	.byte	0xff
	.zero		1


	//   ....[119]....
        /*08ac*/ 	.word	0x00007e20
        /*08b0*/ 	.word	0x00000000
        /*08b4*/ 	.word	0x00000060
        /*08b8*/ 	.short	0x010a
        /*08ba*/ 	.byte	0xff
	.zero		1


	//   ....[120]....
        /*08bc*/ 	.word	0x000084c0
        /*08c0*/ 	.word	0x00000010
        /*08c4*/ 	.word	0x00000000
        /*08c8*/ 	.short	0x0101
        /*08ca*/ 	.byte	0xff
	.zero		1


	//   ....[121]....
        /*08cc*/ 	.word	0x000084e0
        /*08d0*/ 	.word	0x00000000
        /*08d4*/ 	.word	0x00000060
        /*08d8*/ 	.short	0x010a
        /*08da*/ 	.byte	0xff
	.zero		1


	//   ....[122]....
        /*08dc*/ 	.word	0x000085b0
        /*08e0*/ 	.word	0x00000000
        /*08e4*/ 	.word	0x00000060
        /*08e8*/ 	.short	0x010a
        /*08ea*/ 	.byte	0xff
	.zero		1


	//   ....[123]....
        /*08ec*/ 	.word	0x00008c90
        /*08f0*/ 	.word	0x00000010
        /*08f4*/ 	.word	0x00000000
        /*08f8*/ 	.short	0x0101
        /*08fa*/ 	.byte	0xff
	.zero		1


	//   ....[124]....
        /*08fc*/ 	.word	0x00008cb0
        /*0900*/ 	.word	0x00000000
        /*0904*/ 	.word	0x00000060
        /*0908*/ 	.short	0x010a
        /*090a*/ 	.byte	0xff
	.zero		1


	//   ....[125]....
        /*090c*/ 	.word	0x00008d80
        /*0910*/ 	.word	0x00000000
        /*0914*/ 	.word	0x00000060
        /*0918*/ 	.short	0x010a
        /*091a*/ 	.byte	0xff
	.zero		1


	//   ....[126]....
        /*091c*/ 	.word	0x00009430
        /*0920*/ 	.word	0x00000010
        /*0924*/ 	.word	0x00000000
        /*0928*/ 	.short	0x0101
        /*092a*/ 	.byte	0xff
	.zero		1


	//   ....[127]....
        /*092c*/ 	.word	0x00009450
        /*0930*/ 	.word	0x00000000
        /*0934*/ 	.word	0x00000060
        /*0938*/ 	.short	0x010a
        /*093a*/ 	.byte	0xff
	.zero		1


	//   ....[128]....
        /*093c*/ 	.word	0x00009520
        /*0940*/ 	.word	0x00000000
        /*0944*/ 	.word	0x00000060
        /*0948*/ 	.short	0x010a
        /*094a*/ 	.byte	0xff
	.zero		1


	//   ....[129]....
        /*094c*/ 	.word	0x00009bd0
        /*0950*/ 	.word	0x00000010
        /*0954*/ 	.word	0x00000000
        /*0958*/ 	.short	0x0101
        /*095a*/ 	.byte	0xff
	.zero		1


	//   ....[130]....
        /*095c*/ 	.word	0x00009bf0
        /*0960*/ 	.word	0x00000000
        /*0964*/ 	.word	0x00000060
        /*0968*/ 	.short	0x010a
        /*096a*/ 	.byte	0xff
	.zero		1


	//   ....[131]....
        /*096c*/ 	.word	0x00009cc0
        /*0970*/ 	.word	0x00000000
        /*0974*/ 	.word	0x00000060
        /*0978*/ 	.short	0x010a
        /*097a*/ 	.byte	0xff
	.zero		1


	//   ....[132]....
        /*097c*/ 	.word	0x00009f90
        /*0980*/ 	.word	0x000000ff
        /*0984*/ 	.word	0x00000000
        /*0988*/ 	.short	0x0101
        /*098a*/ 	.byte	0x04
	.zero		1


	//   ....[133]....
        /*098c*/ 	.word	0x0000a3a0
        /*0990*/ 	.word	0x00000000
        /*0994*/ 	.word	0x00000000
        /*0998*/ 	.short	0x0101
        /*099a*/ 	.byte	0xff
	.zero		1


	//   ....[134]....
        /*099c*/ 	.word	0x0000a650
        /*09a0*/ 	.word	0x000000ff
        /*09a4*/ 	.word	0x00000000
        /*09a8*/ 	.short	0x0101
        /*09aa*/ 	.byte	0x04
	.zero		1


	//   ....[135]....
        /*09ac*/ 	.word	0x0000a670
        /*09b0*/ 	.word	0x00000000
        /*09b4*/ 	.word	0x00000120
        /*09b8*/ 	.short	0x010a
        /*09ba*/ 	.byte	0xff
	.zero		1


	//   ....[136]....
        /*09bc*/ 	.word	0x0000a6d0
        /*09c0*/ 	.word	0x00000000
        /*09c4*/ 	.word	0x00000030
        /*09c8*/ 	.short	0x010a
        /*09ca*/ 	.byte	0xff
	.zero		1


	//   ....[137]....
        /*09cc*/ 	.word	0x0000a730
        /*09d0*/ 	.word	0x00000000
        /*09d4*/ 	.word	0x00000030
        /*09d8*/ 	.short	0x010a
        /*09da*/ 	.byte	0xff
	.zero		1


	//   ....[138]....
        /*09dc*/ 	.word	0x0000a780
        /*09e0*/ 	.word	0x00000003
        /*09e4*/ 	.word	0x000000b0
        /*09e8*/ 	.short	0x010a
        /*09ea*/ 	.byte	0xff
	.zero		1


	//   ....[139]....
        /*09ec*/ 	.word	0x0000a7e0
        /*09f0*/ 	.word	0x00000000
        /*09f4*/ 	.word	0x00000000
        /*09f8*/ 	.short	0x010a
        /*09fa*/ 	.byte	0xff
	.zero		1


	//   ....[140]....
        /*09fc*/ 	.word	0x0000a840
        /*0a00*/ 	.word	0x00000000
        /*0a04*/ 	.word	0x00000000
        /*0a08*/ 	.short	0x010a
        /*0a0a*/ 	.byte	0xff
	.zero		1


	//   ....[141]....
        /*0a0c*/ 	.word	0x0000a8a0
        /*0a10*/ 	.word	0x00000000
        /*0a14*/ 	.word	0x00000000
        /*0a18*/ 	.short	0x010a
        /*0a1a*/ 	.byte	0xff
	.zero		1


	//   ....[142]....
        /*0a1c*/ 	.word	0x0000a900
        /*0a20*/ 	.word	0x00000000
        /*0a24*/ 	.word	0x00000000
        /*0a28*/ 	.short	0x010a
        /*0a2a*/ 	.byte	0xff
	.zero		1


	//   ....[143]....
        /*0a2c*/ 	.word	0x0000a960
        /*0a30*/ 	.word	0x00000000
        /*0a34*/ 	.word	0x00000000
        /*0a38*/ 	.short	0x010a
        /*0a3a*/ 	.byte	0xff
	.zero		1


	//   ....[144]....
        /*0a3c*/ 	.word	0x0000a9b0
        /*0a40*/ 	.word	0x00000002
        /*0a44*/ 	.word	0x00000110
        /*0a48*/ 	.short	0x010a
        /*0a4a*/ 	.byte	0xff
	.zero		1


	//   ....[145]....
        /*0a4c*/ 	.word	0x0000aa10
        /*0a50*/ 	.word	0x00000002
        /*0a54*/ 	.word	0x000000c0
        /*0a58*/ 	.short	0x010a
        /*0a5a*/ 	.byte	0xff
	.zero		1


	//   ....[146]....
        /*0a5c*/ 	.word	0x0000aa60
        /*0a60*/ 	.word	0x00000002
        /*0a64*/ 	.word	0x000000b0
        /*0a68*/ 	.short	0x010a
        /*0a6a*/ 	.byte	0xff
	.zero		1


	//   ....[147]....
        /*0a6c*/ 	.word	0x0000aac0
        /*0a70*/ 	.word	0x00000000
        /*0a74*/ 	.word	0x000000c0
        /*0a78*/ 	.short	0x010a
        /*0a7a*/ 	.byte	0xff
	.zero		1


	//   ....[148]....
        /*0a7c*/ 	.word	0x0000ab10
        /*0a80*/ 	.word	0x00000000
        /*0a84*/ 	.word	0x000000b0
        /*0a88*/ 	.short	0x010a
        /*0a8a*/ 	.byte	0xff
	.zero		1


	//   ....[149]....
        /*0a8c*/ 	.word	0x0000ab70
        /*0a90*/ 	.word	0x00000002
        /*0a94*/ 	.word	0x000000f0
        /*0a98*/ 	.short	0x010a
        /*0a9a*/ 	.byte	0xff
	.zero		1


	//   ....[150]....
        /*0a9c*/ 	.word	0x0000abd0
        /*0aa0*/ 	.word	0x00000000
        /*0aa4*/ 	.word	0x00000000
        /*0aa8*/ 	.short	0x010a
        /*0aaa*/ 	.byte	0xff
	.zero		1


	//   ....[151]....
        /*0aac*/ 	.word	0x0000ac30
        /*0ab0*/ 	.word	0x00000000
        /*0ab4*/ 	.word	0x00000000
        /*0ab8*/ 	.short	0x010a
        /*0aba*/ 	.byte	0xff
	.zero		1


	//   ....[152]....
        /*0abc*/ 	.word	0x0000ac90
        /*0ac0*/ 	.word	0x00000000
        /*0ac4*/ 	.word	0x00000000
        /*0ac8*/ 	.short	0x010a
        /*0aca*/ 	.byte	0xff
	.zero		1


	//   ....[153]....
        /*0acc*/ 	.word	0x0000acf0
        /*0ad0*/ 	.word	0x00000000
        /*0ad4*/ 	.word	0x00000000
        /*0ad8*/ 	.short	0x010a
        /*0ada*/ 	.byte	0xff
	.zero		1


	//   ....[154]....
        /*0adc*/ 	.word	0x0000ad50
        /*0ae0*/ 	.word	0x00000000
        /*0ae4*/ 	.word	0x00000000
        /*0ae8*/ 	.short	0x010a
        /*0aea*/ 	.byte	0xff
	.zero		1


	//   ....[155]....
        /*0aec*/ 	.word	0x0000ada0
        /*0af0*/ 	.word	0x0000000c
        /*0af4*/ 	.word	0x000000b0
        /*0af8*/ 	.short	0x010a
        /*0afa*/ 	.byte	0xff
	.zero		1


	//   ....[156]....
        /*0afc*/ 	.word	0x0000ae00
        /*0b00*/ 	.word	0x00000000
        /*0b04*/ 	.word	0x000000a8
        /*0b08*/ 	.short	0x010a
        /*0b0a*/ 	.byte	0xff
	.zero		1


	//   ....[157]....
        /*0b0c*/ 	.word	0x0000ae60
        /*0b10*/ 	.word	0x00000000
        /*0b14*/ 	.word	0x00000080
        /*0b18*/ 	.short	0x010a
        /*0b1a*/ 	.byte	0xff
	.zero		1


	//   ....[158]....
        /*0b1c*/ 	.word	0x0000aec0
        /*0b20*/ 	.word	0x00000000
        /*0b24*/ 	.word	0x00000088
        /*0b28*/ 	.short	0x010a
        /*0b2a*/ 	.byte	0xff
	.zero		1


	//   ....[159]....
        /*0b2c*/ 	.word	0x0000af20
        /*0b30*/ 	.word	0x00000000
        /*0b34*/ 	.word	0x00000090
        /*0b38*/ 	.short	0x010a
        /*0b3a*/ 	.byte	0xff
	.zero		1


	//   ....[160]....
        /*0b3c*/ 	.word	0x0000af80
        /*0b40*/ 	.word	0x00000000
        /*0b44*/ 	.word	0x00000098
        /*0b48*/ 	.short	0x010a
        /*0b4a*/ 	.byte	0xff
	.zero		1


	//   ....[161]....
        /*0b4c*/ 	.word	0x0000afe0
        /*0b50*/ 	.word	0x00000000
        /*0b54*/ 	.word	0x00000080
        /*0b58*/ 	.short	0x010a
        /*0b5a*/ 	.byte	0xff
	.zero		1


	//   ....[162]....
        /*0b5c*/ 	.word	0x0000b040
        /*0b60*/ 	.word	0x00000000
        /*0b64*/ 	.word	0x00000088
        /*0b68*/ 	.short	0x010a
        /*0b6a*/ 	.byte	0xff
	.zero		1


	//   ....[163]....
        /*0b6c*/ 	.word	0x0000b0a0
        /*0b70*/ 	.word	0x00000000
        /*0b74*/ 	.word	0x00000090
        /*0b78*/ 	.short	0x010a
        /*0b7a*/ 	.byte	0xff
	.zero		1


	//   ....[164]....
        /*0b7c*/ 	.word	0x0000b100
        /*0b80*/ 	.word	0x00000000
        /*0b84*/ 	.word	0x00000098
        /*0b88*/ 	.short	0x010a
        /*0b8a*/ 	.byte	0xff
	.zero		1


	//   ....[165]....
        /*0b8c*/ 	.word	0x0000b160
        /*0b90*/ 	.word	0x00000000
        /*0b94*/ 	.word	0x00000080
        /*0b98*/ 	.short	0x010a
        /*0b9a*/ 	.byte	0xff
	.zero		1


	//   ....[166]....
        /*0b9c*/ 	.word	0x0000b1c0
        /*0ba0*/ 	.word	0x00000000
        /*0ba4*/ 	.word	0x00000088
        /*0ba8*/ 	.short	0x010a
        /*0baa*/ 	.byte	0xff
	.zero		1


	//   ....[167]....
        /*0bac*/ 	.word	0x0000b220
        /*0bb0*/ 	.word	0x00000002
        /*0bb4*/ 	.word	0x00000090
        /*0bb8*/ 	.short	0x010a
        /*0bba*/ 	.byte	0xff
	.zero		1


	//   ....[168]....
        /*0bbc*/ 	.word	0x0000b270
        /*0bc0*/ 	.word	0x00000000
        /*0bc4*/ 	.word	0x000000b0
        /*0bc8*/ 	.short	0x010a
        /*0bca*/ 	.byte	0xff
	.zero		1


	//   ....[169]....
        /*0bcc*/ 	.word	0x0000b2d0
        /*0bd0*/ 	.word	0x00000002
        /*0bd4*/ 	.word	0x00000060
        /*0bd8*/ 	.short	0x010a
        /*0bda*/ 	.byte	0xff
	.zero		1


	//   ....[170]....
        /*0bdc*/ 	.word	0x0000b320
        /*0be0*/ 	.word	0x00000048
        /*0be4*/ 	.word	0x000000d0
        /*0be8*/ 	.short	0x010a
        /*0bea*/ 	.byte	0xff
	.zero		1


	//   ....[171]....
        /*0bec*/ 	.word	0x0000b370
        /*0bf0*/ 	.word	0x00000002
        /*0bf4*/ 	.word	0x00000060
        /*0bf8*/ 	.short	0x010a
        /*0bfa*/ 	.byte	0xff
	.zero		1


	//   ....[172]....
        /*0bfc*/ 	.word	0x0000b3c0
        /*0c00*/ 	.word	0x00000000
        /*0c04*/ 	.word	0x00000060
        /*0c08*/ 	.short	0x010a
        /*0c0a*/ 	.byte	0xff
	.zero		1


	//   ....[173]....
        /*0c0c*/ 	.word	0x0000b410
        /*0c10*/ 	.word	0x00000000
        /*0c14*/ 	.word	0x00000060
        /*0c18*/ 	.short	0x010a
        /*0c1a*/ 	.byte	0xff
	.zero		1


	//   ....[174]....
        /*0c1c*/ 	.word	0x0000b460
        /*0c20*/ 	.word	0x00000000
        /*0c24*/ 	.word	0x00000060
        /*0c28*/ 	.short	0x010a
        /*0c2a*/ 	.byte	0xff
	.zero		1


	//   ....[175]....
        /*0c2c*/ 	.word	0x0000b4b0
        /*0c30*/ 	.word	0x00000000
        /*0c34*/ 	.word	0x00000060
        /*0c38*/ 	.short	0x010a
        /*0c3a*/ 	.byte	0xff
	.zero		1


	//   ....[176]....
        /*0c3c*/ 	.word	0x0000b500
        /*0c40*/ 	.word	0x00000000
        /*0c44*/ 	.word	0x00000060
        /*0c48*/ 	.short	0x010a
        /*0c4a*/ 	.byte	0xff
	.zero		1


	//   ....[177]....
        /*0c4c*/ 	.word	0x0000b550
        /*0c50*/ 	.word	0x00000000
        /*0c54*/ 	.word	0x00000060
        /*0c58*/ 	.short	0x010a
        /*0c5a*/ 	.byte	0xff
	.zero		1


	//----- nvinfo : EIATTR_NUM_MBARRIERS
	.align		4
.L_47:
        /*0c5c*/ 	.byte	0x03, 0x38
        /*0c5e*/ 	.short	0x0026


	//----- nvinfo : EIATTR_EXIT_INSTR_OFFSETS
	.align		4
        /*0c60*/ 	.byte	0x04, 0x1c
        /*0c62*/ 	.short	(.L_49 - .L_48)


	//   ....[0]....
.L_48:
        /*0c64*/ 	.word	0x00002b30


	//   ....[1]....
        /*0c68*/ 	.word	0x00003020


	//   ....[2]....
        /*0c6c*/ 	.word	0x00003080


	//   ....[3]....
        /*0c70*/ 	.word	0x00003f90


	//   ....[4]....
        /*0c74*/ 	.word	0x000056b0


	//   ....[5]....
        /*0c78*/ 	.word	0x000056f0


	//   ....[6]....
        /*0c7c*/ 	.word	0x0000a540


	//   ....[7]....
        /*0c80*/ 	.word	0x0000a5c0


	//   ....[8]....
        /*0c84*/ 	.word	0x0000a5f0


	//   ....[9]....
        /*0c88*/ 	.word	0x0000a660


	//----- nvinfo : EIATTR_MAX_THREADS
	.align		4
.L_49:
        /*0c8c*/ 	.byte	0x04, 0x05
        /*0c8e*/ 	.short	(.L_51 - .L_50)
.L_50:
        /*0c90*/ 	.word	0x00000100
        /*0c94*/ 	.word	0x00000001
        /*0c98*/ 	.word	0x00000001


	//----- nvinfo : EIATTR_CRS_STACK_SIZE
	.align		4
.L_51:
        /*0c9c*/ 	.byte	0x04, 0x1e
        /*0c9e*/ 	.short	(.L_53 - .L_52)
.L_52:
        /*0ca0*/ 	.word	0x00000000


	//----- nvinfo : EIATTR_CBANK_PARAM_SIZE
	.align		4
.L_53:
        /*0ca4*/ 	.byte	0x03, 0x19
        /*0ca6*/ 	.short	0x0800


	//----- nvinfo : EIATTR_PARAM_CBANK
	.align		4
        /*0ca8*/ 	.byte	0x04, 0x0a
        /*0caa*/ 	.short	(.L_55 - .L_54)
	.align		4
.L_54:
        /*0cac*/ 	.word	index@(.nv.constant0._ZN7cutlass13device_kernelINS_4gemm6kernel13GemmUniversalIN4cute5tupleIJiiiiEEENS1_10collective13CollectiveMmaINS1_35MainloopSm100TmaUmmaWarpSpecializedILi6ELi2ELi4ENS5_IJNS4_1CILi1EEENSA_ILi4EEESB_EEEEENS5_IJNSA_ILi128EEESF_NSA_ILi32EEEEEEfNS5_IJlSB_lEEEfSI_NS4_8TiledMMAINS4_8MMA_AtomIJNS4_17SM100_MMA_TF32_SSINS_10tfloat32_tESM_fLi128ELi128ELNS4_4UMMA5MajorE0ELSO_0ELNSN_7ScaleInE0ELSP_0EEEEEENS4_6LayoutINS5_IJSB_SB_SB_EEENS5_IJNSA_ILi0EEESU_SU_EEEEENS5_IJNS4_10UnderscoreESX_SX_EEEEENS4_23SM90_TMA_LOAD_MULTICASTENS4_14ComposedLayoutINS4_7SwizzleILi3ELi4ELi3EEENS4_18smem_ptr_flag_bitsILi32EEENSS_INS5_IJNSA_ILi8EEESG_EEENS5_IJSG_SB_EEEEEEEvNS4_8identityENS4_13SM90_TMA_LOADES1A_vS1B_EENS_8epilogue10collective18CollectiveEpilogueINS1E_23Sm100TmaWarpSpecializedILi4ELi2ELi16ELb1ELb0EEEJSH_NS5_IJNSS_ISF_SB_EENSS_INSA_ILi16EEESB_EEEEEfSI_fSI_NS1E_6fusion15FusionCallbacksIS1I_NS1N_17LinearCombinationIffffLNS_15FloatRoundStyleE2EEESH_S1M_JEEENS4_5SM1004TMEM4LOAD26SM100_TMEM_LOAD_32dp32b16xES1C_NS11_INS12_ILi2ELi4ELi3EEES15_NSS_INS5_IJS16_S1K_EEENS5_IJS1K_SB_EEEEEEENS4_39AutoVectorizingCopyWithAssumedAlignmentILi128EEENS4_14SM90_TMA_STOREES21_S23_S23_EEEvvEEEEvNT_6ParamsE)
        /*0cb0*/ 	.short	0x0380
        /*0cb2*/ 	.short	0x0800


	//----- nvinfo : EIATTR_SW_WAR
	.align		4
.L_55:
        /*0cb4*/ 	.byte	0x04, 0x36
        /*0cb6*/ 	.short	(.L_57 - .L_56)
.L_56:
        /*0cb8*/ 	.word	0x00000008
.L_57:


//--------------------- .nv.callgraph             --------------------------
	.section	.nv.callgraph,"",@"SHT_CUDA_CALLGRAPH"
	.align	4
	.sectionentsize	8
	.align		4
        /*0000*/ 	.word	0x00000000
	.align		4
        /*0004*/ 	.word	0xffffffff
	.align		4
        /*0008*/ 	.word	index@(_ZN7cutlass13device_kernelINS_4gemm6kernel13GemmUniversalIN4cute5tupleIJiiiiEEENS1_10collective13CollectiveMmaINS1_35MainloopSm100TmaUmmaWarpSpecializedILi6ELi2ELi4ENS5_IJNS4_1CILi1EEENSA_ILi4EEESB_EEEEENS5_IJNSA_ILi128EEESF_NSA_ILi32EEEEEEfNS5_IJlSB_lEEEfSI_NS4_8TiledMMAINS4_8MMA_AtomIJNS4_17SM100_MMA_TF32_SSINS_10tfloat32_tESM_fLi128ELi128ELNS4_4UMMA5MajorE0ELSO_0ELNSN_7ScaleInE0ELSP_0EEEEEENS4_6LayoutINS5_IJSB_SB_SB_EEENS5_IJNSA_ILi0EEESU_SU_EEEEENS5_IJNS4_10UnderscoreESX_SX_EEEEENS4_23SM90_TMA_LOAD_MULTICASTENS4_14ComposedLayoutINS4_7SwizzleILi3ELi4ELi3EEENS4_18smem_ptr_flag_bitsILi32EEENSS_INS5_IJNSA_ILi8EEESG_EEENS5_IJSG_SB_EEEEEEEvNS4_8identityENS4_13SM90_TMA_LOADES1A_vS1B_EENS_8epilogue10collective18CollectiveEpilogueINS1E_23Sm100TmaWarpSpecializedILi4ELi2ELi16ELb1ELb0EEEJSH_NS5_IJNSS_ISF_SB_EENSS_INSA_ILi16EEESB_EEEEEfSI_fSI_NS1E_6fusion15FusionCallbacksIS1I_NS1N_17LinearCombinationIffffLNS_15FloatRoundStyleE2EEESH_S1M_JEEENS4_5SM1004TMEM4LOAD26SM100_TMEM_LOAD_32dp32b16xES1C_NS11_INS12_ILi2ELi4ELi3EEES15_NSS_INS5_IJS16_S1K_EEENS5_IJS1K_SB_EEEEEEENS4_39AutoVectorizingCopyWithAssumedAlignmentILi128EEENS4_14SM90_TMA_STOREES21_S23_S23_EEEvvEEEEvNT_6ParamsE)
	.align		4
        /*000c*/ 	.word	index@(__assertfail)
	.align		4
        /*0010*/ 	.word	0x00000000
	.align		4
        /*0014*/ 	.word	0xfffffffe
	.align		4
        /*0018*/ 	.word	0x00000000
	.align		4
        /*001c*/ 	.word	0xfffffffd
	.align		4
        /*0020*/ 	.word	0x00000000
	.align		4
        /*0024*/ 	.word	0xfffffffc


//--------------------- .nv.constant4             --------------------------
	.section	.nv.constant4,"a",@progbits
	.align	8
	.align		8
.nv.constant4:
        /*0000*/ 	.dword	__assertfail
	.align		8
        /*0008*/ 	.dword	__unnamed_1
	.align		8
        /*0010*/ 	.dword	__unnamed_2
	.align		8
        /*0018*/ 	.dword	_ZN40_INTERNAL_5e448522_4_k_cu_2e6cccc6_314484cuda3std3__45__cpo5beginE
	.align		8
        /*0020*/ 	.dword	_ZN40_INTERNAL_5e448522_4_k_cu_2e6cccc6_314484cuda3std3__45__cpo3endE
	.align		8
        /*0028*/ 	.dword	_ZN40_INTERNAL_5e448522_4_k_cu_2e6cccc6_314484cuda3std3__45__cpo6cbeginE
	.align		8
        /*0030*/ 	.dword	_ZN40_INTERNAL_5e448522_4_k_cu_2e6cccc6_314484cuda3std3__45__cpo4cendE
	.align		8
        /*0038*/ 	.dword	_ZN40_INTERNAL_5e448522_4_k_cu_2e6cccc6_314484cuda3std3__442_GLOBAL__N__5e448522_4_k_cu_2e6cccc6_314486ignoreE
	.align		8
        /*0040*/ 	.dword	_ZN40_INTERNAL_5e448522_4_k_cu_2e6cccc6_314484cuda3std3__419piecewise_constructE
	.align		8
        /*0048*/ 	.dword	_ZN40_INTERNAL_5e448522_4_k_cu_2e6cccc6_314484cuda3std3__48in_placeE
	.align		8
        /*0050*/ 	.dword	_ZN40_INTERNAL_5e448522_4_k_cu_2e6cccc6_314484cuda3std6ranges3__45__cpo4swapE
	.align		8
        /*0058*/ 	.dword	_ZN40_INTERNAL_5e448522_4_k_cu_2e6cccc6_314484cuda3std6ranges3__45__cpo9iter_moveE
	.align		8
        /*0060*/ 	.dword	_ZN40_INTERNAL_5e448522_4_k_cu_2e6cccc6_314484cute7productE
	.align		8
        /*0068*/ 	.dword	_ZN40_INTERNAL_5e448522_4_k_cu_2e6cccc6_314484cute1_E
	.align		8
        /*0070*/ 	.dword	$str$25
	.align		8
        /*0078*/ 	.dword	$str$26
	.align		8
        /*0080*/ 	.dword	$str$27
	.align		8
        /*0088*/ 	.dword	$str$28


//--------------------- .text._ZN7cutlass13device_kernelINS_4gemm6kernel13GemmUniversalIN4cute5tupleIJiiiiEEENS1_10collective13CollectiveMmaINS1_35MainloopSm100TmaUmmaWarpSpecializedILi6ELi2ELi4ENS5_IJNS4_1CILi1EEENSA_ILi4EEESB_EEEEENS5_IJNSA_ILi128EEESF_NSA_ILi32EEEEEEfNS5_IJlSB_lEEEfSI_NS4_8TiledMMAINS4_8MMA_AtomIJNS4_17SM100_MMA_TF32_SSINS_10tfloat32_tESM_fLi128ELi128ELNS4_4UMMA5MajorE0ELSO_0ELNSN_7ScaleInE0ELSP_0EEEEEENS4_6LayoutINS5_IJSB_SB_SB_EEENS5_IJNSA_ILi0EEESU_SU_EEEEENS5_IJNS4_10UnderscoreESX_SX_EEEEENS4_23SM90_TMA_LOAD_MULTICASTENS4_14ComposedLayoutINS4_7SwizzleILi3ELi4ELi3EEENS4_18smem_ptr_flag_bitsILi32EEENSS_INS5_IJNSA_ILi8EEESG_EEENS5_IJSG_SB_EEEEEEEvNS4_8identityENS4_13SM90_TMA_LOADES1A_vS1B_EENS_8epilogue10collective18CollectiveEpilogueINS1E_23Sm100TmaWarpSpecializedILi4ELi2ELi16ELb1ELb0EEEJSH_NS5_IJNSS_ISF_SB_EENSS_INSA_ILi16EEESB_EEEEEfSI_fSI_NS1E_6fusion15FusionCallbacksIS1I_NS1N_17LinearCombinationIffffLNS_15FloatRoundStyleE2EEESH_S1M_JEEENS4_5SM1004TMEM4LOAD26SM100_TMEM_LOAD_32dp32b16xES1C_NS11_INS12_ILi2ELi4ELi3EEES15_NSS_INS5_IJS16_S1K_EEENS5_IJS1K_SB_EEEEEEENS4_39AutoVectorizingCopyWithAssumedAlignmentILi128EEENS4_14SM90_TMA_STOREES21_S23_S23_EEEvvEEEEvNT_6ParamsE --------------------------
	.section	.text._ZN7cutlass13device_kernelINS_4gemm6kernel13GemmUniversalIN4cute5tupleIJiiiiEEENS1_10collective13CollectiveMmaINS1_35MainloopSm100TmaUmmaWarpSpecializedILi6ELi2ELi4ENS5_IJNS4_1CILi1EEENSA_ILi4EEESB_EEEEENS5_IJNSA_ILi128EEESF_NSA_ILi32EEEEEEfNS5_IJlSB_lEEEfSI_NS4_8TiledMMAINS4_8MMA_AtomIJNS4_17SM100_MMA_TF32_SSINS_10tfloat32_tESM_fLi128ELi128ELNS4_4UMMA5MajorE0ELSO_0ELNSN_7ScaleInE0ELSP_0EEEEEENS4_6LayoutINS5_IJSB_SB_SB_EEENS5_IJNSA_ILi0EEESU_SU_EEEEENS5_IJNS4_10UnderscoreESX_SX_EEEEENS4_23SM90_TMA_LOAD_MULTICASTENS4_14ComposedLayoutINS4_7SwizzleILi3ELi4ELi3EEENS4_18smem_ptr_flag_bitsILi32EEENSS_INS5_IJNSA_ILi8EEESG_EEENS5_IJSG_SB_EEEEEEEvNS4_8identityENS4_13SM90_TMA_LOADES1A_vS1B_EENS_8epilogue10collective18CollectiveEpilogueINS1E_23Sm100TmaWarpSpecializedILi4ELi2ELi16ELb1ELb0EEEJSH_NS5_IJNSS_ISF_SB_EENSS_INSA_ILi16EEESB_EEEEEfSI_fSI_NS1E_6fusion15FusionCallbacksIS1I_NS1N_17LinearCombinationIffffLNS_15FloatRoundStyleE2EEESH_S1M_JEEENS4_5SM1004TMEM4LOAD26SM100_TMEM_LOAD_32dp32b16xES1C_NS11_INS12_ILi2ELi4ELi3EEES15_NSS_INS5_IJS16_S1K_EEENS5_IJS1K_SB_EEEEEEENS4_39AutoVectorizingCopyWithAssumedAlignmentILi128EEENS4_14SM90_TMA_STOREES21_S23_S23_EEEvvEEEEvNT_6ParamsE,"ax",@progbits
	.align	128
.text._ZN7cutlass13device_kernelINS_4gemm6kernel13GemmUniversalIN4cute5tupleIJiiiiEEENS1_10collective13CollectiveMmaINS1_35MainloopSm100TmaUmmaWarpSpecializedILi6ELi2ELi4ENS5_IJNS4_1CILi1EEENSA_ILi4EEESB_EEEEENS5_IJNSA_ILi128EEESF_NSA_ILi32EEEEEEfNS5_IJlSB_lEEEfSI_NS4_8TiledMMAINS4_8MMA_AtomIJNS4_17SM100_MMA_TF32_SSINS_10tfloat32_tESM_fLi128ELi128ELNS4_4UMMA5MajorE0ELSO_0ELNSN_7ScaleInE0ELSP_0EEEEEENS4_6LayoutINS5_IJSB_SB_SB_EEENS5_IJNSA_ILi0EEESU_SU_EEEEENS5_IJNS4_10UnderscoreESX_SX_EEEEENS4_23SM90_TMA_LOAD_MULTICASTENS4_14ComposedLayoutINS4_7SwizzleILi3ELi4ELi3EEENS4_18smem_ptr_flag_bitsILi32EEENSS_INS5_IJNSA_ILi8EEESG_EEENS5_IJSG_SB_EEEEEEEvNS4_8identityENS4_13SM90_TMA_LOADES1A_vS1B_EENS_8epilogue10collective18CollectiveEpilogueINS1E_23Sm100TmaWarpSpecializedILi4ELi2ELi16ELb1ELb0EEEJSH_NS5_IJNSS_ISF_SB_EENSS_INSA_ILi16EEESB_EEEEEfSI_fSI_NS1E_6fusion15FusionCallbacksIS1I_NS1N_17LinearCombinationIffffLNS_15FloatRoundStyleE2EEESH_S1M_JEEENS4_5SM1004TMEM4LOAD26SM100_TMEM_LOAD_32dp32b16xES1C_NS11_INS12_ILi2ELi4ELi3EEES15_NSS_INS5_IJS16_S1K_EEENS5_IJS1K_SB_EEEEEEENS4_39AutoVectorizingCopyWithAssumedAlignmentILi128EEENS4_14SM90_TMA_STOREES21_S23_S23_EEEvvEEEEvNT_6ParamsE:
        .type           _ZN7cutlass13device_kernelINS_4gemm6kernel13GemmUniversalIN4cute5tupleIJiiiiEEENS1_10collective13CollectiveMmaINS1_35MainloopSm100TmaUmmaWarpSpecializedILi6ELi2ELi4ENS5_IJNS4_1CILi1EEENSA_ILi4EEESB_EEEEENS5_IJNSA_ILi128EEESF_NSA_ILi32EEEEEEfNS5_IJlSB_lEEEfSI_NS4_8TiledMMAINS4_8MMA_AtomIJNS4_17SM100_MMA_TF32_SSINS_10tfloat32_tESM_fLi128ELi128ELNS4_4UMMA5MajorE0ELSO_0ELNSN_7ScaleInE0ELSP_0EEEEEENS4_6LayoutINS5_IJSB_SB_SB_EEENS5_IJNSA_ILi0EEESU_SU_EEEEENS5_IJNS4_10UnderscoreESX_SX_EEEEENS4_23SM90_TMA_LOAD_MULTICASTENS4_14ComposedLayoutINS4_7SwizzleILi3ELi4ELi3EEENS4_18smem_ptr_flag_bitsILi32EEENSS_INS5_IJNSA_ILi8EEESG_EEENS5_IJSG_SB_EEEEEEEvNS4_8identityENS4_13SM90_TMA_LOADES1A_vS1B_EENS_8epilogue10collective18CollectiveEpilogueINS1E_23Sm100TmaWarpSpecializedILi4ELi2ELi16ELb1ELb0EEEJSH_NS5_IJNSS_ISF_SB_EENSS_INSA_ILi16EEESB_EEEEEfSI_fSI_NS1E_6fusion15FusionCallbacksIS1I_NS1N_17LinearCombinationIffffLNS_15FloatRoundStyleE2EEESH_S1M_JEEENS4_5SM1004TMEM4LOAD26SM100_TMEM_LOAD_32dp32b16xES1C_NS11_INS12_ILi2ELi4ELi3EEES15_NSS_INS5_IJS16_S1K_EEENS5_IJS1K_SB_EEEEEEENS4_39AutoVectorizingCopyWithAssumedAlignmentILi128EEENS4_14SM90_TMA_STOREES21_S23_S23_EEEvvEEEEvNT_6ParamsE,@function
        .size           _ZN7cutlass13device_kernelINS_4gemm6kernel13GemmUniversalIN4cute5tupleIJiiiiEEENS1_10collective13CollectiveMmaINS1_35MainloopSm100TmaUmmaWarpSpecializedILi6ELi2ELi4ENS5_IJNS4_1CILi1EEENSA_ILi4EEESB_EEEEENS5_IJNSA_ILi128EEESF_NSA_ILi32EEEEEEfNS5_IJlSB_lEEEfSI_NS4_8TiledMMAINS4_8MMA_AtomIJNS4_17SM100_MMA_TF32_SSINS_10tfloat32_tESM_fLi128ELi128ELNS4_4UMMA5MajorE0ELSO_0ELNSN_7ScaleInE0ELSP_0EEEEEENS4_6LayoutINS5_IJSB_SB_SB_EEENS5_IJNSA_ILi0EEESU_SU_EEEEENS5_IJNS4_10UnderscoreESX_SX_EEEEENS4_23SM90_TMA_LOAD_MULTICASTENS4_14ComposedLayoutINS4_7SwizzleILi3ELi4ELi3EEENS4_18smem_ptr_flag_bitsILi32EEENSS_INS5_IJNSA_ILi8EEESG_EEENS5_IJSG_SB_EEEEEEEvNS4_8identityENS4_13SM90_TMA_LOADES1A_vS1B_EENS_8epilogue10collective18CollectiveEpilogueINS1E_23Sm100TmaWarpSpecializedILi4ELi2ELi16ELb1ELb0EEEJSH_NS5_IJNSS_ISF_SB_EENSS_INSA_ILi16EEESB_EEEEEfSI_fSI_NS1E_6fusion15FusionCallbacksIS1I_NS1N_17LinearCombinationIffffLNS_15FloatRoundStyleE2EEESH_S1M_JEEENS4_5SM1004TMEM4LOAD26SM100_TMEM_LOAD_32dp32b16xES1C_NS11_INS12_ILi2ELi4ELi3EEES15_NSS_INS5_IJS16_S1K_EEENS5_IJS1K_SB_EEEEEEENS4_39AutoVectorizingCopyWithAssumedAlignmentILi128EEENS4_14SM90_TMA_STOREES21_S23_S23_EEEvvEEEEvNT_6ParamsE,(.L_x_233 - _ZN7cutlass13device_kernelINS_4gemm6kernel13GemmUniversalIN4cute5tupleIJiiiiEEENS1_10collective13CollectiveMmaINS1_35MainloopSm100TmaUmmaWarpSpecializedILi6ELi2ELi4ENS5_IJNS4_1CILi1EEENSA_ILi4EEESB_EEEEENS5_IJNSA_ILi128EEESF_NSA_ILi32EEEEEEfNS5_IJlSB_lEEEfSI_NS4_8TiledMMAINS4_8MMA_AtomIJNS4_17SM100_MMA_TF32_SSINS_10tfloat32_tESM_fLi128ELi128ELNS4_4UMMA5MajorE0ELSO_0ELNSN_7ScaleInE0ELSP_0EEEEEENS4_6LayoutINS5_IJSB_SB_SB_EEENS5_IJNSA_ILi0EEESU_SU_EEEEENS5_IJNS4_10UnderscoreESX_SX_EEEEENS4_23SM90_TMA_LOAD_MULTICASTENS4_14ComposedLayoutINS4_7SwizzleILi3ELi4ELi3EEENS4_18smem_ptr_flag_bitsILi32EEENSS_INS5_IJNSA_ILi8EEESG_EEENS5_IJSG_SB_EEEEEEEvNS4_8identityENS4_13SM90_TMA_LOADES1A_vS1B_EENS_8epilogue10collective18CollectiveEpilogueINS1E_23Sm100TmaWarpSpecializedILi4ELi2ELi16ELb1ELb0EEEJSH_NS5_IJNSS_ISF_SB_EENSS_INSA_ILi16EEESB_EEEEEfSI_fSI_NS1E_6fusion15FusionCallbacksIS1I_NS1N_17LinearCombinationIffffLNS_15FloatRoundStyleE2EEESH_S1M_JEEENS4_5SM1004TMEM4LOAD26SM100_TMEM_LOAD_32dp32b16xES1C_NS11_INS12_ILi2ELi4ELi3EEES15_NSS_INS5_IJS16_S1K_EEENS5_IJS1K_SB_EEEEEEENS4_39AutoVectorizingCopyWithAssumedAlignmentILi128EEENS4_14SM90_TMA_STOREES21_S23_S23_EEEvvEEEEvNT_6ParamsE)
        .other          _ZN7cutlass13device_kernelINS_4gemm6kernel13GemmUniversalIN4cute5tupleIJiiiiEEENS1_10collective13CollectiveMmaINS1_35MainloopSm100TmaUmmaWarpSpecializedILi6ELi2ELi4ENS5_IJNS4_1CILi1EEENSA_ILi4EEESB_EEEEENS5_IJNSA_ILi128EEESF_NSA_ILi32EEEEEEfNS5_IJlSB_lEEEfSI_NS4_8TiledMMAINS4_8MMA_AtomIJNS4_17SM100_MMA_TF32_SSINS_10tfloat32_tESM_fLi128ELi128ELNS4_4UMMA5MajorE0ELSO_0ELNSN_7ScaleInE0ELSP_0EEEEEENS4_6LayoutINS5_IJSB_SB_SB_EEENS5_IJNSA_ILi0EEESU_SU_EEEEENS5_IJNS4_10UnderscoreESX_SX_EEEEENS4_23SM90_TMA_LOAD_MULTICASTENS4_14ComposedLayoutINS4_7SwizzleILi3ELi4ELi3EEENS4_18smem_ptr_flag_bitsILi32EEENSS_INS5_IJNSA_ILi8EEESG_EEENS5_IJSG_SB_EEEEEEEvNS4_8identityENS4_13SM90_TMA_LOADES1A_vS1B_EENS_8epilogue10collective18CollectiveEpilogueINS1E_23Sm100TmaWarpSpecializedILi4ELi2ELi16ELb1ELb0EEEJSH_NS5_IJNSS_ISF_SB_EENSS_INSA_ILi16EEESB_EEEEEfSI_fSI_NS1E_6fusion15FusionCallbacksIS1I_NS1N_17LinearCombinationIffffLNS_15FloatRoundStyleE2EEESH_S1M_JEEENS4_5SM1004TMEM4LOAD26SM100_TMEM_LOAD_32dp32b16xES1C_NS11_INS12_ILi2ELi4ELi3EEES15_NSS_INS5_IJS16_S1K_EEENS5_IJS1K_SB_EEEEEEENS4_39AutoVectorizingCopyWithAssumedAlignmentILi128EEENS4_14SM90_TMA_STOREES21_S23_S23_EEEvvEEEEvNT_6ParamsE,@"STO_CUDA_ENTRY STV_DEFAULT"
_ZN7cutlass13device_kernelINS_4gemm6kernel13GemmUniversalIN4cute5tupleIJiiiiEEENS1_10collective13CollectiveMmaINS1_35MainloopSm100TmaUmmaWarpSpecializedILi6ELi2ELi4ENS5_IJNS4_1CILi1EEENSA_ILi4EEESB_EEEEENS5_IJNSA_ILi128EEESF_NSA_ILi32EEEEEEfNS5_IJlSB_lEEEfSI_NS4_8TiledMMAINS4_8MMA_AtomIJNS4_17SM100_MMA_TF32_SSINS_10tfloat32_tESM_fLi128ELi128ELNS4_4UMMA5MajorE0ELSO_0ELNSN_7ScaleInE0ELSP_0EEEEEENS4_6LayoutINS5_IJSB_SB_SB_EEENS5_IJNSA_ILi0EEESU_SU_EEEEENS5_IJNS4_10UnderscoreESX_SX_EEEEENS4_23SM90_TMA_LOAD_MULTICASTENS4_14ComposedLayoutINS4_7SwizzleILi3ELi4ELi3EEENS4_18smem_ptr_flag_bitsILi32EEENSS_INS5_IJNSA_ILi8EEESG_EEENS5_IJSG_SB_EEEEEEEvNS4_8identityENS4_13SM90_TMA_LOADES1A_vS1B_EENS_8epilogue10collective18CollectiveEpilogueINS1E_23Sm100TmaWarpSpecializedILi4ELi2ELi16ELb1ELb0EEEJSH_NS5_IJNSS_ISF_SB_EENSS_INSA_ILi16EEESB_EEEEEfSI_fSI_NS1E_6fusion15FusionCallbacksIS1I_NS1N_17LinearCombinationIffffLNS_15FloatRoundStyleE2EEESH_S1M_JEEENS4_5SM1004TMEM4LOAD26SM100_TMEM_LOAD_32dp32b16xES1C_NS11_INS12_ILi2ELi4ELi3EEES15_NSS_INS5_IJS16_S1K_EEENS5_IJS1K_SB_EEEEEEENS4_39AutoVectorizingCopyWithAssumedAlignmentILi128EEENS4_14SM90_TMA_STOREES21_S23_S23_EEEvvEEEEvNT_6ParamsE:
[----:B------:R-:W1:Y:S01]  /*0000*/  LDC R1, c[0x0][0x37c] ;  /* 0x0000df00ff017b82 */ /* 0x000e620000000800 */
[----:B------:R-:W2:Y:S01]  /*0010*/  S2R R65, SR_TID.X ;  /* 0x0000000000417919 */ /* 0x000ea20000002100 */
[----:B------:R-:W3:Y:S01]  /*0020*/  LDCU.64 UR8, c[0x0][0x890] ;  /* 0x00011200ff0877ac */ /* 0x000ee20008000a00 */
[----:B------:R-:W-:Y:S02]  /*0030*/  PRMT R26, RZ, 0x7610, R26 ;  /* 0x00007610ff1a7816 */ /* 0x000fe4000000001a */
[----:B------:R-:W-:Y:S01]  /*0040*/  ELECT P3, URZ, PT ;  /* 0x0000000000ff782f */ /* 0x000fe20003860000 */
[----:B---3--:R-:W-:-:S04]  /*0050*/  UISETP.NE.U32.AND UP0, UPT, UR8, URZ, UPT ;  /* 0x000000ff0800728c */ /* 0x008fc8000bf05070 */
[----:B------:R-:W-:Y:S01]  /*0060*/  UISETP.NE.AND.EX UP0, UPT, UR9, URZ, UPT, UP0 ;  /* 0x000000ff0900728c */ /* 0x000fe2000bf05300 */
[----:B--2---:R-:W-:-:S05]  /*0070*/  SHF.R.U32.HI R52, RZ, 0x5, R65 ;  /* 0x00000005ff347819 */ /* 0x004fca0000011641 */
[----:B------:R-:W2:Y:S02]  /*0080*/  SHFL.IDX PT, R0, R52, RZ, 0x1f ;  /* 0x00001fff34007589 */ /* 0x000ea400000e0000 */
[----:B--2---:R-:W-:Y:S01]  /*0090*/  R2UR UR17, R0 ;  /* 0x00000000001172ca */ /* 0x004fe200000e0000 */
[----:B-1----:R-:W-:-:S14]  /*00a0*/  BRA.U UP0, `(.L_x_0) ;  /* 0x0000000100307547 */ /* 0x002fdc000b800000 */
[----:B------:R-:W1:Y:S02]  /*00b0*/  LDCU.64 UR4, c[0x0][0x888] ;  /* 0x00011100ff0477ac */ /* 0x000e640008000a00 */
[----:B-1----:R-:W-:-:S04]  /*00c0*/  UISETP.NE.U32.AND UP0, UPT, UR4, URZ, UPT ;  /* 0x000000ff0400728c */ /* 0x002fc8000bf05070 */
[----:B------:R-:W-:-:S09]  /*00d0*/  UISETP.NE.AND.EX UP0, UPT, UR5, URZ, UPT, UP0 ;  /* 0x000000ff0500728c */ /* 0x000fd2000bf05300 */
[----:B------:R-:W-:Y:S05]  /*00e0*/  BRA.U !UP0, `(.L_x_1) ;  /* 0x0000000108147547 */ /* 0x000fea000b800000 */
[----:B------:R-:W1:Y:S01]  /*00f0*/  LDC.64 R2, c[0x0][0x888] ;  /* 0x00022200ff027b82 */ /* 0x000e620000000a00 */
[----:B------:R-:W1:Y:S02]  /*0100*/  LDCU.64 UR4, c[0x0][0x358] ;  /* 0x00006b00ff0477ac */ /* 0x000e640008000a00 */
[----:B-1----:R1:W5:Y:S01]  /*0110*/  LDG.E R27, desc[UR4][R2.64] ;  /* 0x00000004021b7981 */ /* 0x002362000c1e1900 */
[----:B------:R-:W-:Y:S01]  /*0120*/  HFMA2 R26, -RZ, RZ, 0, 5.9604644775390625e-08 ;  /* 0x00000001ff1a7431 */ /* 0x000fe200000001ff */
[----:B------:R-:W-:Y:S05]  /*0130*/  BRA `(.L_x_0) ;  /* 0x00000000000c7947 */ /* 0x000fea0003800000 */
.L_x_1:
[----:B------:R-:W1:Y:S01]  /*0140*/  LDCU UR4, c[0x0][0x880] ;  /* 0x00011000ff0477ac */ /* 0x000e620008000800 */
[----:B------:R-:W-:Y:S01]  /*0150*/  HFMA2 R26, -RZ, RZ, 0, 5.9604644775390625e-08 ;  /* 0x00000001ff1a7431 */ /* 0x000fe200000001ff */
[----:B-1----:R-:W-:-:S07]  /*0160*/  MOV R27, UR4 ;  /* 0x00000004001b7c02 */ /* 0x002fce0008000f00 */
.L_x_0:
[----:B------:R-:W2:Y:S02]  /*0170*/  LDCU.64 UR4, c[0x0][0x8b0] ;  /* 0x00011600ff0477ac */ /* 0x000ea40008000a00 */
[----:B--2---:R-:W-:-:S04]  /*0180*/  UISETP.NE.U32.AND UP0, UPT, UR4, URZ, UPT ;  /* 0x000000ff0400728c */ /* 0x004fc8000bf05070 */
[----:B------:R-:W-:-:S09]  /*0190*/  UISETP.NE.AND.EX UP0, UPT, UR5, URZ, UPT, UP0 ;  /* 0x000000ff0500728c */ /* 0x000fd2000bf05300 */
[----:B------:R-:W-:Y:S05]  /*01a0*/  BRA.U UP0, `(.L_x_2) ;  /* 0x0000000100287547 */ /* 0x000fea000b800000 */
[----:B------:R-:W2:Y:S02]  /*01b0*/  LDCU.64 UR4, c[0x0][0x8a8] ;  /* 0x00011500ff0477ac */ /* 0x000ea40008000a00 */
[----:B--2---:R-:W-:-:S04]  /*01c0*/  UISETP.NE.U32.AND UP0, UPT, UR4, URZ, UPT ;  /* 0x000000ff0400728c */ /* 0x004fc8000bf05070 */
[----:B------:R-:W-:-:S09]  /*01d0*/  UISETP.NE.AND.EX UP0, UPT, UR5, URZ, UPT, UP0 ;  /* 0x000000ff0500728c */ /* 0x000fd2000bf05300 */
[----:B------:R-:W-:Y:S05]  /*01e0*/  BRA.U !UP0, `(.L_x_3) ;  /* 0x0000000108107547 */ /* 0x000fea000b800000 */
[----:B------:R-:W2:Y:S01]  /*01f0*/  LDC.64 R24, c[0x0][0x8a8] ;  /* 0x00022a00ff187b82 */ /* 0x000ea20000000a00 */
[----:B------:R-:W2:Y:S02]  /*0200*/  LDCU.64 UR4, c[0x0][0x358] ;  /* 0x00006b00ff0477ac */ /* 0x000ea40008000a00 */
[----:B--2---:R2:W5:Y:S01]  /*0210*/  LDG.E R24, desc[UR4][R24.64] ;  /* 0x0000000418187981 */ /* 0x004562000c1e1900 */
[----:B------:R-:W-:Y:S05]  /*0220*/  BRA `(.L_x_2) ;  /* 0x0000000000087947 */ /* 0x000fea0003800000 */
.L_x_3:
[----:B------:R-:W2:Y:S02]  /*0230*/  LDCU UR4, c[0x0][0x8a0] ;  /* 0x00011400ff0477ac */ /* 0x000ea40008000800 */
[----:B--2---:R-:W-:Y:S02]  /*0240*/  MOV R24, UR4 ;  /* 0x0000000400187c02 */ /* 0x004fe40008000f00 */
.L_x_2:
[----:B------:R-:W-:Y:S01]  /*0250*/  IMAD.U32 R0, RZ, RZ, UR17 ;  /* 0x00000011ff007e24 */ /* 0x000fe2000f8e00ff */
[----:B------:R-:W-:Y:S04]  /*0260*/  BSSY.RECONVERGENT B0, `(.L_x_4) ;  /* 0x000000c000007945 */ /* 0x000fe80003800200 */
[C---:B------:R-:W-:Y:S02]  /*0270*/  ISETP.NE.OR P1, PT, R0.reuse, 0x1, !P3 ;  /* 0x000000010000780c */ /* 0x040fe40005f25670 */
[----:B------:R-:W-:-:S11]  /*0280*/  ISETP.NE.OR P0, PT, R0, 0x3, !P3 ;  /* 0x000000030000780c */ /* 0x000fd60005f05670 */
[----:B------:R-:W-:Y:S05]  /*0290*/  @P1 BRA `(.L_x_5) ;  /* 0x0000000000201947 */ /* 0x000fea0003800000 */
[----:B------:R-:W3:Y:S02]  /*02a0*/  LDCU.64 UR4, c[0x0][0x348] ;  /* 0x00006900ff0477ac */ /* 0x000ee40008000a00 */
[----:B---3--:R-:W-:Y:S02]  /*02b0*/  UIADD3 UR6, UP1, UPT, UR4, 0x80, URZ ;  /* 0x0000008004067890 */ /* 0x008fe4000ff3e0ff */
[----:B------:R-:W-:Y:S02]  /*02c0*/  UIADD3 UR4, UP0, UPT, UR4, 0x180, URZ ;  /* 0x0000018004047890 */ /* 0x000fe4000ff1e0ff */
[----:B------:R-:W-:Y:S02]  /*02d0*/  UIADD3.X UR7, UPT, UPT, URZ, UR5, URZ, UP1, !UPT ;  /* 0x00000005ff077290 */ /* 0x000fe40008ffe4ff */
[----:B------:R-:W-:-:S07]  /*02e0*/  UIADD3.X UR5, UPT, UPT, URZ, UR5, URZ, UP0, !UPT ;  /* 0x00000005ff057290 */ /* 0x000fce00087fe4ff */
[----:B------:R3:W-:Y:S02]  /*02f0*/  UTMACCTL.PF [UR6] ;  /* 0x00000000060079b9 */ /* 0x0007e40008040000 */
[----:B------:R3:W-:Y:S02]  /*0300*/  UTMACCTL.PF [UR4] ;  /* 0x00000000040079b9 */ /* 0x0007e40008040000 */
[----:B---3--:R-:W-:Y:S01]  /*0310*/  NOP ;  /* 0x0000000000007918 */ /* 0x008fe20000000000 */
.L_x_5:
[----:B------:R-:W-:Y:S05]  /*0320*/  BSYNC.RECONVERGENT B0 ;  /* 0x0000000000007941 */ /* 0x000fea0003800200 */
.L_x_4:
[----:B------:R-:W-:Y:S04]  /*0330*/  BSSY.RECONVERGENT B0, `(.L_x_6) ;  /* 0x000000a000007945 */ /* 0x000fe80003800200 */
        /* <DEDUP_REMOVED lines=9> */
.L_x_7:
[----:B------:R-:W-:Y:S05]  /*03d0*/  BSYNC.RECONVERGENT B0 ;  /* 0x0000000000007941 */ /* 0x000fea0003800200 */
.L_x_6:
[----:B------:R-:W3:Y:S01]  /*03e0*/  LDCU.64 UR4, c[0x0][0x888] ;  /* 0x00011100ff0477ac */ /* 0x000ee20008000a00 */
[----:B------:R-:W-:Y:S02]  /*03f0*/  UISETP.EQ.U32.AND UP1, UPT, UR8, URZ, UPT ;  /* 0x000000ff0800728c */ /* 0x000fe4000bf22070 */
[----:B------:R-:W-:Y:S02]  /*0400*/  UPLOP3.LUT UP3, UPT, UPT, UPT, UPT, 0x80, 0x8 ;  /* 0x000000000008789c */ /* 0x000fe40003f6f070 */
[----:B---3--:R-:W-:-:S04]  /*0410*/  UISETP.NE.U32.AND UP0, UPT, UR4, URZ, UPT ;  /* 0x000000ff0400728c */ /* 0x008fc8000bf05070 */
[----:B------:R-:W-:-:S04]  /*0420*/  UISETP.NE.AND.EX UP0, UPT, UR5, URZ, UPT, UP0 ;  /* 0x000000ff0500728c */ /* 0x000fc8000bf05300 */
[----:B------:R-:W-:-:S04]  /*0430*/  UISETP.EQ.OR.EX UP2, UPT, UR9, URZ, !UP0, UP1 ;  /* 0x000000ff0900728c */ /* 0x000fc8000c742710 */
[----:B------:R-:W-:-:S06]  /*0440*/  UP2UR UR4, UPR, URZ, 0x4 ;  /* 0x00000004ff047883 */ /* 0x000fcc0008000000 */
[----:B------:R-:W-:Y:S01]  /*0450*/  MOV R55, UR4 ;  /* 0x0000000400377c02 */ /* 0x000fe20008000f00 */
[----:B------:R-:W-:Y:S06]  /*0460*/  BRA.U !UP2, `(.L_x_8) ;  /* 0x000000010a207547 */ /* 0x000fec000b800000 */
[----:B------:R-:W-:Y:S01]  /*0470*/  UISETP.NE.U32.AND UP1, UPT, UR8, URZ, UPT ;  /* 0x000000ff0800728c */ /* 0x000fe2000bf25070 */
[----:B-----5:R-:W-:Y:S01]  /*0480*/  FSETP.NEU.AND P0, PT, R27, RZ, PT ;  /* 0x000000ff1b00720b */ /* 0x020fe20003f0d000 */
[----:B------:R-:W-:Y:S02]  /*0490*/  USEL UR4, URZ, 0xffffffff, UP0 ;  /* 0xffffffffff047887 */ /* 0x000fe40008000000 */
[----:B------:R-:W-:-:S10]  /*04a0*/  UISETP.NE.AND.EX UP1, UPT, UR9, URZ, UPT, UP1 ;  /* 0x000000ff0900728c */ /* 0x000fd4000bf25310 */
[----:B------:R-:W-:Y:S01]  /*04b0*/  VOTEU.ANY UP0, P0 ;  /* 0x0000000000ff7886 */ /* 0x000fe20000000100 */
[----:B------:R-:W-:-:S04]  /*04c0*/  @!UP1 USEL UR4, URZ, 0xffffffff, UP0 ;  /* 0xffffffffff049887 */ /* 0x000fc80008000000 */
[----:B------:R-:W-:-:S04]  /*04d0*/  ULOP3.LUT UR4, UR4, 0x1, URZ, 0xc0, !UPT ;  /* 0x0000000104047892 */ /* 0x000fc8000f8ec0ff */
[----:B------:R-:W-:-:S11]  /*04e0*/  UISETP.NE.U32.AND UP3, UPT, UR4, 0x1, UPT ;  /* 0x000000010400788c */ /* 0x000fd6000bf65070 */
.L_x_8:
[----:B-1----:R-:W1:Y:S01]  /*04f0*/  SHFL.IDX PT, R2, R52, RZ, 0x1f ;  /* 0x00001fff34027589 */ /* 0x002e6200000e0000 */
[----:B------:R-:W-:-:S04]  /*0500*/  UISETP.NE.AND UP0, UPT, UR17, 0x2, UPT ;  /* 0x000000021100788c */ /* 0x000fc8000bf05270 */
[----:B------:R-:W-:Y:S01]  /*0510*/  USEL UR46, URZ, 0x1, UP0 ;  /* 0x00000001ff2e7887 */ /* 0x000fe20008000000 */
[----:B-1----:R-:W-:-:S13]  /*0520*/  ISETP.NE.AND P0, PT, R2, RZ, PT ;  /* 0x000000ff0200720c */ /* 0x002fda0003f05270 */
[----:B------:R-:W-:Y:S05]  /*0530*/  @P0 BRA `(.L_x_9) ;  /* 0x0000000000680947 */ /* 0x000fea0003800000 */
[----:B------:R-:W1:Y:S01]  /*0540*/  S2UR UR4, SR_CgaCtaId ;  /* 0x00000000000479c3 */ /* 0x000e620000008800 */
[----:B------:R-:W-:Y:S01]  /*0550*/  UMOV UR5, 0x400 ;  /* 0x0000040000057882 */ /* 0x000fe20000000000 */
[----:B------:R-:W-:Y:S01]  /*0560*/  UMOV UR8, 0x1 ;  /* 0x0000000100087882 */ /* 0x000fe20000000000 */
[----:B------:R-:W-:Y:S01]  /*0570*/  UMOV UR6, 0x4 ;  /* 0x0000000400067882 */ /* 0x000fe20000000000 */
[----:B------:R-:W-:-:S04]  /*0580*/  UIADD3 UR8, UPT, UPT, -UR8, 0x100000, URZ ;  /* 0x0010000008087890 */ /* 0x000fc8000fffe1ff */
[----:B------:R-:W-:Y:S02]  /*0590*/  USHF.L.U32 UR9, UR8, 0xb, URZ ;  /* 0x0000000b08097899 */ /* 0x000fe400080006ff */
[----:B------:R-:W-:Y:S02]  /*05a0*/  USHF.L.U32 UR8, UR8, 0x1, URZ ;  /* 0x0000000108087899 */ /* 0x000fe400080006ff */
[----:B------:R-:W-:-:S04]  /*05b0*/  UIADD3 UR6, UPT, UPT, -UR6, 0x100000, URZ ;  /* 0x0010000006067890 */ /* 0x000fc8000fffe1ff */
[----:B------:R-:W-:Y:S02]  /*05c0*/  USHF.L.U32 UR7, UR6, 0xb, URZ ;  /* 0x0000000b06077899 */ /* 0x000fe400080006ff */
[----:B------:R-:W-:Y:S01]  /*05d0*/  USHF.L.U32 UR6, UR6, 0x1, URZ ;  /* 0x0000000106067899 */ /* 0x000fe200080006ff */
[----:B------:R-:W-:Y:S01]  /*05e0*/  ELECT P0, URZ, PT ;  /* 0x0000000000ff782f */ /* 0x000fe20003800000 */
[----:B-1----:R-:W-:Y:S01]  /*05f0*/  ULEA UR4, UR4, UR5, 0x18 ;  /* 0x0000000504047291 */ /* 0x002fe2000f8ec0ff */
[----:B------:R-:W1:Y:S11]  /*0600*/  FENCE.VIEW.ASYNC.S ;  /* 0x00000000000073c6 */ /* 0x000e760000000000 */
[----:B-1----:R1:W3:Y:S01]  /*0610*/  SYNCS.EXCH.64 URZ, [UR4], UR8 ;  /* 0x0000000804ff75b2 */ /* 0x0022e20008000100 */
[----:B------:R1:W4:Y:S01]  /*0620*/  SYNCS.EXCH.64 URZ, [UR4+0x30], UR6 ;  /* 0x0000300604ff75b2 */ /* 0x0003220008000100 */
[----:B------:R1:W1:Y:S01]  /*0630*/  SYNCS.EXCH.64 URZ, [UR4+0x8], UR8 ;  /* 0x0000080804ff75b2 */ /* 0x0002620008000100 */
        /* <DEDUP_REMOVED lines=9> */
[----:B------:R-:W-:Y:S01]  /*06d0*/  NOP ;  /* 0x0000000000007918 */ /* 0x000fe20000000000 */
.L_x_9:
[----:B------:R-:W2:Y:S01]  /*06e0*/  SHFL.IDX PT, R2, R52, RZ, 0x1f ;  /* 0x00001fff34027589 */ /* 0x000ea200000e0000 */
[----:B------:R-:W-:Y:S01]  /*06f0*/  NOP ;  /* 0x0000000000007918 */ /* 0x000fe20000000000 */
[----:B--2---:R-:W-:-:S13]  /*0700*/  ISETP.NE.AND P0, PT, R2, 0x1, PT ;  /* 0x000000010200780c */ /* 0x004fda0003f05270 */
[----:B------:R-:W-:Y:S05]  /*0710*/  @P0 BRA `(.L_x_10) ;  /* 0x0000000000580947 */ /* 0x000fea0003800000 */
[----:B-1----:R-:W1:Y:S01]  /*0720*/  S2UR UR4, SR_CgaCtaId ;  /* 0x00000000000479c3 */ /* 0x002e620000008800 */
        /* <DEDUP_REMOVED lines=12> */
[----:B-1----:R2:W1:Y:S01]  /*07f0*/  SYNCS.EXCH.64 URZ, [UR4+0x60], UR8 ;  /* 0x0000600804ff75b2 */ /* 0x0024620008000100 */
[----:B------:R2:W1:Y:S01]  /*0800*/  SYNCS.EXCH.64 URZ, [UR4+0x80], UR6 ;  /* 0x0000800604ff75b2 */ /* 0x0004620008000100 */
[----:B------:R2:W1:Y:S01]  /*0810*/  SYNCS.EXCH.64 URZ, [UR4+0x68], UR8 ;  /* 0x0000680804ff75b2 */ /* 0x0004620008000100 */
[----:B------:R2:W1:Y:S01]  /*0820*/  SYNCS.EXCH.64 URZ, [UR4+0x88], UR6 ;  /* 0x0000880604ff75b2 */ /* 0x0004620008000100 */
[----:B------:R2:W1:Y:S01]  /*0830*/  SYNCS.EXCH.64 URZ, [UR4+0x70], UR8 ;  /* 0x0000700804ff75b2 */ /* 0x0004620008000100 */
[----:B------:R2:W1:Y:S01]  /*0840*/  SYNCS.EXCH.64 URZ, [UR4+0x90], UR6 ;  /* 0x0000900604ff75b2 */ /* 0x0004620008000100 */
[----:B------:R2:W1:Y:S01]  /*0850*/  SYNCS.EXCH.64 URZ, [UR4+0x78], UR8 ;  /* 0x0000780804ff75b2 */ /* 0x0004620008000100 */
[----:B------:R2:W1:Y:S02]  /*0860*/  SYNCS.EXCH.64 URZ, [UR4+0x98], UR6 ;  /* 0x0000980604ff75b2 */ /* 0x0004640008000100 */
[----:B--2---:R-:W-:Y:S01]  /*0870*/  NOP ;  /* 0x0000000000007918 */ /* 0x004fe20000000000 */
.L_x_10:
[----:B------:R-:W2:Y:S01]  /*0880*/  SHFL.IDX PT, R2, R52, RZ, 0x1f ;  /* 0x00001fff34027589 */ /* 0x000ea200000e0000 */
[----:B------:R-:W-:Y:S01]  /*0890*/  NOP ;  /* 0x0000000000007918 */ /* 0x000fe20000000000 */
[----:B--2---:R-:W-:-:S13]  /*08a0*/  ISETP.NE.AND P0, PT, R2, 0x3, PT ;  /* 0x000000030200780c */ /* 0x004fda0003f05270 */
[----:B------:R-:W-:Y:S05]  /*08b0*/  @P0 BRA `(.L_x_11) ;  /* 0x0000000000300947 */ /* 0x000fea0003800000 */
[----:B-1----:R-:W1:Y:S01]  /*08c0*/  S2UR UR4, SR_CgaCtaId ;  /* 0x00000000000479c3 */ /* 0x002e620000008800 */
[----:B------:R-:W-:Y:S01]  /*08d0*/  UMOV UR6, 0x400 ;  /* 0x0000040000067882 */ /* 0x000fe20000000000 */
[----:B------:R-:W-:Y:S01]  /*08e0*/  UMOV UR5, 0x20 ;  /* 0x0000002000057882 */ /* 0x000fe20000000000 */
[----:B------:R-:W-:Y:S01]  /*08f0*/  ELECT P0, URZ, PT ;  /* 0x0000000000ff782f */ /* 0x000fe20003800000 */
[----:B-1----:R-:W-:Y:S02]  /*0900*/  ULEA UR6, UR4, UR6, 0x18 ;  /* 0x0000000604067291 */ /* 0x002fe4000f8ec0ff */
[----:B------:R-:W-:-:S04]  /*0910*/  UIADD3 UR4, UPT, UPT, -UR5, 0x100000, URZ ;  /* 0x0010000005047890 */ /* 0x000fc8000fffe1ff */
[----:B------:R-:W-:Y:S02]  /*0920*/  USHF.L.U32 UR5, UR4, 0xb, URZ ;  /* 0x0000000b04057899 */ /* 0x000fe400080006ff */
[----:B------:R-:W-:Y:S01]  /*0930*/  USHF.L.U32 UR4, UR4, 0x1, URZ ;  /* 0x0000000104047899 */ /* 0x000fe200080006ff */
[----:B------:R-:W1:Y:S11]  /*0940*/  FENCE.VIEW.ASYNC.S ;  /* 0x00000000000073c6 */ /* 0x000e760000000000 */
[----:B-1----:R2:W1:Y:S01]  /*0950*/  SYNCS.EXCH.64 URZ, [UR6+0xa0], UR4 ;  /* 0x0000a00406ff75b2 */ /* 0x0024620008000100 */
[----:B------:R2:W1:Y:S02]  /*0960*/  SYNCS.EXCH.64 URZ, [UR6+0xa8], UR4 ;  /* 0x0000a80406ff75b2 */ /* 0x0004640008000100 */
[----:B--2---:R-:W-:Y:S01]  /*0970*/  NOP ;  /* 0x0000000000007918 */ /* 0x004fe20000000000 */
.L_x_11:
[----:B------:R-:W2:Y:S01]  /*0980*/  SHFL.IDX PT, R2, R52, RZ, 0x1f ;  /* 0x00001fff34027589 */ /* 0x000ea200000e0000 */
[----:B------:R-:W-:Y:S01]  /*0990*/  NOP ;  /* 0x0000000000007918 */ /* 0x000fe20000000000 */
[----:B--2---:R-:W-:-:S13]  /*09a0*/  ISETP.NE.AND P0, PT, R2, 0x4, PT ;  /* 0x000000040200780c */ /* 0x004fda0003f05270 */
[----:B------:R-:W-:Y:S05]  /*09b0*/  @P0 BRA `(.L_x_12) ;  /* 0x00000000004c0947 */ /* 0x000fea0003800000 */
[----:B-1----:R-:W1:Y:S01]  /*09c0*/  S2UR UR6, SR_CgaCtaId ;  /* 0x00000000000679c3 */ /* 0x002e620000008800 */
[----:B------:R-:W-:Y:S01]  /*09d0*/  UMOV UR4, 0x3a0 ;  /* 0x000003a000047882 */ /* 0x000fe20000000000 */
[----:B------:R-:W-:Y:S01]  /*09e0*/  UMOV UR5, 0x400 ;  /* 0x0000040000057882 */ /* 0x000fe20000000000 */
[----:B------:R-:W-:Y:S01]  /*09f0*/  USEL UR4, UR4, 0x320, UP3 ;  /* 0x0000032004047887 */ /* 0x000fe20009800000 */
[----:B------:R-:W-:Y:S01]  /*0a00*/  UMOV UR8, 0x1 ;  /* 0x0000000100087882 */ /* 0x000fe20000000000 */
[----:B------:R-:W-:Y:S01]  /*0a10*/  ELECT P0, URZ, PT ;  /* 0x0000000000ff782f */ /* 0x000fe20003800000 */
[----:B------:R-:W-:-:S04]  /*0a20*/  UIADD3 UR8, UPT, UPT, -UR8, 0x100000, URZ ;  /* 0x0010000008087890 */ /* 0x000fc8000fffe1ff */
[----:B------:R-:W-:Y:S02]  /*0a30*/  USHF.L.U32 UR9, UR8, 0xb, URZ ;  /* 0x0000000b08097899 */ /* 0x000fe400080006ff */
[----:B------:R-:W-:Y:S02]  /*0a40*/  USHF.L.U32 UR8, UR8, 0x1, URZ ;  /* 0x0000000108087899 */ /* 0x000fe400080006ff */
[----:B-1----:R-:W-:Y:S02]  /*0a50*/  ULEA UR6, UR6, UR5, 0x18 ;  /* 0x0000000506067291 */ /* 0x002fe4000f8ec0ff */
[----:B------:R-:W-:-:S04]  /*0a60*/  UIADD3 UR4, UPT, UPT, -UR4, 0x100000, URZ ;  /* 0x0010000004047890 */ /* 0x000fc8000fffe1ff */
[----:B------:R-:W-:Y:S02]  /*0a70*/  USHF.L.U32 UR5, UR4, 0xb, URZ ;  /* 0x0000000b04057899 */ /* 0x000fe400080006ff */
[----:B------:R-:W-:Y:S01]  /*0a80*/  USHF.L.U32 UR4, UR4, 0x1, URZ ;  /* 0x0000000104047899 */ /* 0x000fe200080006ff */
[----:B------:R-:W1:Y:S03]  /*0a90*/  FENCE.VIEW.ASYNC.S ;  /* 0x00000000000073c6 */ /* 0x000e660000000000 */
[----:B-1----:R2:W1:Y:S08]  /*0aa0*/  SYNCS.EXCH.64 URZ, [UR6+0xb0], UR8 ;  /* 0x0000b00806ff75b2 */ /* 0x0024700008000100 */
[----:B------:R2:W1:Y:S01]  /*0ab0*/  SYNCS.EXCH.64 URZ, [UR6+0xc0], UR4 ;  /* 0x0000c00406ff75b2 */ /* 0x0004620008000100 */
[----:B------:R2:W1:Y:S01]  /*0ac0*/  SYNCS.EXCH.64 URZ, [UR6+0xb8], UR8 ;  /* 0x0000b80806ff75b2 */ /* 0x0004620008000100 */
[----:B------:R2:W1:Y:S02]  /*0ad0*/  SYNCS.EXCH.64 URZ, [UR6+0xc8], UR4 ;  /* 0x0000c80406ff75b2 */ /* 0x0004640008000100 */
[----:B--2---:R-:W-:Y:S01]  /*0ae0*/  NOP ;  /* 0x0000000000007918 */ /* 0x004fe20000000000 */
.L_x_12:
        /* <DEDUP_REMOVED lines=26> */
.L_x_13:
[----:B------:R-:W2:Y:S01]  /*0c90*/  SHFL.IDX PT, R2, R52, RZ, 0x1f ;  /* 0x00001fff34027589 */ /* 0x000ea200000e0000 */
[----:B------:R-:W1:Y:S01]  /*0ca0*/  S2UR UR52, SR_CgaCtaId ;  /* 0x00000000003479c3 */ /* 0x000e620000008800 */
[----:B------:R-:W-:Y:S01]  /*0cb0*/  NOP ;  /* 0x0000000000007918 */ /* 0x000fe20000000000 */
[----:B--2---:R-:W-:-:S13]  /*0cc0*/  ISETP.NE.AND P0, PT, R2, 0x3, PT ;  /* 0x000000030200780c */ /* 0x004fda0003f05270 */
[----:B-1----:R-:W-:Y:S05]  /*0cd0*/  @P0 BRA `(.L_x_14) ;  /* 0x0000000000340947 */ /* 0x002fea0003800000 */
[----:B------:R-:W-:Y:S01]  /*0ce0*/  UMOV UR4, 0x400 ;  /* 0x0000040000047882 */ /* 0x000fe20000000000 */
[----:B------:R-:W-:Y:S01]  /*0cf0*/  UMOV UR6, 0x20 ;  /* 0x0000002000067882 */ /* 0x000fe20000000000 */
[----:B------:R-:W-:Y:S02]  /*0d00*/  ULEA UR4, UR52, UR4, 0x18 ;  /* 0x0000000434047291 */ /* 0x000fe4000f8ec0ff */
[----:B------:R-:W-:-:S04]  /*0d10*/  UIADD3 UR6, UPT, UPT, -UR6, 0x100000, URZ ;  /* 0x0010000006067890 */ /* 0x000fc8000fffe1ff */
[----:B------:R-:W-:Y:S02]  /*0d20*/  USHF.L.U32 UR7, UR6, 0xb, URZ ;  /* 0x0000000b06077899 */ /* 0x000fe400080006ff */
[----:B------:R-:W-:Y:S01]  /*0d30*/  USHF.L.U32 UR6, UR6, 0x1, URZ ;  /* 0x0000000106067899 */ /* 0x000fe200080006ff */
[----:B------:R-:W-:Y:S01]  /*0d40*/  ELECT P0, URZ, PT ;  /* 0x0000000000ff782f */ /* 0x000fe20003800000 */
[----:B------:R-:W1:Y:S10]  /*0d50*/  FENCE.VIEW.ASYNC.S ;  /* 0x00000000000073c6 */ /* 0x000e740000000000 */
[----:B-1----:R1:W2:Y:S01]  /*0d60*/  SYNCS.EXCH.64 URZ, [UR4+0x110], UR6 ;  /* 0x0001100604ff75b2 */ /* 0x0022a20008000100 */
[----:B------:R1:W1:Y:S01]  /*0d70*/  SYNCS.EXCH.64 URZ, [UR4+0x120], UR6 ;  /* 0x0001200604ff75b2 */ /* 0x0002620008000100 */
[----:B------:R1:W1:Y:S01]  /*0d80*/  SYNCS.EXCH.64 URZ, [UR4+0x118], UR6 ;  /* 0x0001180604ff75b2 */ /* 0x0002620008000100 */
[----:B------:R1:W1:Y:S01]  /*0d90*/  SYNCS.EXCH.64 URZ, [UR4+0x128], UR6 ;  /* 0x0001280604ff75b2 */ /* 0x0002620008000100 */
[----:B------:R-:W-:Y:S01]  /*0da0*/  NOP ;  /* 0x0000000000007918 */ /* 0x000fe20000000000 */
.L_x_14:
[----:B-1----:R-:W1:Y:S01]  /*0db0*/  LDCU UR4, c[0x0][0x36c] ;  /* 0x00006d80ff0477ac */ /* 0x002e620008000800 */
[----:B------:R-:W-:Y:S01]  /*0dc0*/  ISETP.NE.OR P3, PT, R0, 0x2, !P3 ;  /* 0x000000020000780c */ /* 0x000fe20005f65670 */
[----:B------:R-:W-:Y:S01]  /*0dd0*/  NOP ;  /* 0x0000000000007918 */ /* 0x000fe20000000000 */
[----:B------:R-:W-:Y:S01]  /*0de0*/  LOP3.LUT R0, R65, 0x1f, RZ, 0xc0, !PT ;  /* 0x0000001f41007812 */ /* 0x000fe200078ec0ff */
[----:B------:R-:W-:Y:S02]  /*0df0*/  UISETP.NE.AND UP4, UPT, UR17, URZ, UPT ;  /* 0x000000ff1100728c */ /* 0x000fe4000bf85270 */
[----:B-1----:R-:W-:-:S09]  /*0e00*/  UISETP.EQ.U32.AND UP5, UPT, UR4, 0x1, UPT ;  /* 0x000000010400788c */ /* 0x002fd2000bfa2070 */
[----:B------:R-:W-:Y:S05]  /*0e10*/  BRA.U !UP5, `(.L_x_15) ;  /* 0x000000010d087547 */ /* 0x000fea000b800000 */
[----:B--234-:R-:W-:Y:S01]  /*0e20*/  UCGABAR_ARV ;  /* 0x00000000000079c7 */ /* 0x01cfe20008000000 */
[----:B------:R-:W-:Y:S05]  /*0e30*/  BRA `(.L_x_16) ;  /* 0x0000000000047947 */ /* 0x000fea0003800000 */
.L_x_15:
[----:B--234-:R-:W-:Y:S01]  /*0e40*/  NOP ;  /* 0x0000000000007918 */ /* 0x01cfe20000000000 */
.L_x_16:
[----:B------:R-:W1:Y:S01]  /*0e50*/  S2UR UR8, SR_CTAID.X ;  /* 0x00000000000879c3 */ /* 0x000e620000002500 */
[----:B------:R-:W-:-:S05]  /*0e60*/  CS2R.32 R54, SR_CgaSize ;  /* 0x0000000000367805 */ /* 0x000fca0000008a00 */
[----:B------:R-:W-:-:S05]  /*0e70*/  IMAD R54, R54, -0xa0, RZ ;  /* 0xffffff6036367824 */ /* 0x000fca00078e02ff */
[----:B------:R-:W-:-:S14]  /*0e80*/  R2UR UR5, R54 ;  /* 0x00000000360572ca */ /* 0x000fdc00000e0000 */
[----:B------:R-:W2:Y:S01]  /*0e90*/  LDCU UR5, c[0x0][UR5+0x2b0] ;  /* 0x00005600050577ac */ /* 0x000ea20008000800 */
[----:B------:R-:W-:-:S05]  /*0ea0*/  CS2R.32 R54, SR_CgaSize ;  /* 0x0000000000367805 */ /* 0x000fca0000008a00 */
[----:B------:R-:W-:-:S05]  /*0eb0*/  IMAD R54, R54, -0xa0, RZ ;  /* 0xffffff6036367824 */ /* 0x000fca00078e02ff */
[----:B------:R-:W-:-:S14]  /*0ec0*/  R2UR UR4, R54 ;  /* 0x00000000360472ca */ /* 0x000fdc00000e0000 */
[----:B------:R-:W3:Y:S01]  /*0ed0*/  LDCU UR4, c[0x0][UR4+0x2b4] ;  /* 0x00005680040477ac */ /* 0x000ee20008000800 */
[----:B------:R-:W4:Y:S01]  /*0ee0*/  S2UR UR7, SR_CTAID.Y ;  /* 0x00000000000779c3 */ /* 0x000f220000002600 */
[----:B------:R-:W-:-:S05]  /*0ef0*/  CS2R.32 R54, SR_CgaSize ;  /* 0x0000000000367805 */ /* 0x000fca0000008a00 */
[----:B------:R-:W-:-:S05]  /*0f00*/  IMAD R54, R54, -0xa0, RZ ;  /* 0xffffff6036367824 */ /* 0x000fca00078e02ff */
[----:B------:R-:W-:-:S14]  /*0f10*/  R2UR UR9, R54 ;  /* 0x00000000360972ca */ /* 0x000fdc00000e0000 */
[----:B------:R-:W3:Y:S01]  /*0f20*/  LDCU UR9, c[0x0][UR9+0x2a0] ;  /* 0x00005400090977ac */ /* 0x000ee20008000800 */
[----:B------:R-:W-:-:S05]  /*0f30*/  CS2R.32 R54, SR_CgaSize ;  /* 0x0000000000367805 */ /* 0x000fca0000008a00 */
[----:B------:R-:W-:-:S05]  /*0f40*/  IMAD R54, R54, -0xa0, RZ ;  /* 0xffffff6036367824 */ /* 0x000fca00078e02ff */
[----:B------:R-:W-:-:S14]  /*0f50*/  R2UR UR10, R54 ;  /* 0x00000000360a72ca */ /* 0x000fdc00000e0000 */
[----:B------:R-:W3:Y:S01]  /*0f60*/  LDCU UR10, c[0x0][UR10+0x2a4] ;  /* 0x000054800a0a77ac */ /* 0x000ee20008000800 */
[----:B------:R-:W3:Y:S01]  /*0f70*/  S2UR UR36, SR_CTAID.Z ;  /* 0x00000000002479c3 */ /* 0x000ee20000002700 */
[----:B------:R-:W3:Y:S01]  /*0f80*/  LDCU UR21, c[0x0][0xb24] ;  /* 0x00016480ff1577ac */ /* 0x000ee20008000800 */
[----:B------:R-:W3:Y:S01]  /*0f90*/  LDCU UR45, c[0x0][0xb24] ;  /* 0x00016480ff2d77ac */ /* 0x000ee20008000800 */
[----:B-1----:R-:W-:Y:S01]  /*0fa0*/  I2FP.F32.U32 R3, UR8 ;  /* 0x0000000800037c45 */ /* 0x002fe20008201000 */
[----:B------:R-:W1:Y:S04]  /*0fb0*/  LDCU UR28, c[0x0][0xb30] ;  /* 0x00016600ff1c77ac */ /* 0x000e680008000800 */
[----:B--2---:R-:W-:Y:S01]  /*0fc0*/  FMUL R3, R3, UR5 ;  /* 0x0000000503037c20 */ /* 0x004fe20008400000 */
[----:B------:R-:W-:Y:S01]  /*0fd0*/  USHF.L.U32 UR26, UR52, 0xa, URZ ;  /* 0x0000000a341a7899 */ /* 0x000fe200080006ff */
[----:B----4-:R-:W-:Y:S01]  /*0fe0*/  I2FP.F32.U32 R2, UR7 ;  /* 0x0000000700027c45 */ /* 0x010fe20008201000 */
[----:B------:R-:W-:Y:S01]  /*0ff0*/  UMOV UR16, UR8 ;  /* 0x0000000800107c82 */ /* 0x000fe20008000000 */
[----:B------:R-:W-:-:S02]  /*1000*/  UMOV UR20, UR7 ;  /* 0x0000000700147c82 */ /* 0x000fc40008000000 */
[----:B------:R-:W2:Y:S01]  /*1010*/  F2I.U32.TRUNC.NTZ R3, R3 ;  /* 0x0000000300037305 */ /* 0x000ea2000020f000 */
[----:B---3--:R-:W-:Y:S01]  /*1020*/  UISETP.GE.AND UP2, UPT, UR21, 0x1, UPT ;  /* 0x000000011500788c */ /* 0x008fe2000bf46270 */
[----:B------:R-:W-:-:S06]  /*1030*/  FMUL R2, R2, UR4 ;  /* 0x0000000402027c20 */ /* 0x000fcc0008400000 */
[----:B------:R-:W3:Y:S01]  /*1040*/  F2I.U32.TRUNC.NTZ R2, R2 ;  /* 0x0000000200027305 */ /* 0x000ee2000020f000 */
[----:B--2---:R-:W-:Y:S02]  /*1050*/  R2UR UR4, R3 ;  /* 0x00000000030472ca */ /* 0x004fe400000e0000 */
[----:B---3--:R-:W-:Y:S02]  /*1060*/  R2UR UR6, R2 ;  /* 0x00000000020672ca */ /* 0x008fe400000e0000 */
[----:B------:R-:W-:-:S09]  /*1070*/  PRMT R2, RZ, 0x7610, R2 ;  /* 0x00007610ff027816 */ /* 0x000fd20000000002 */
[----:B------:R-:W-:-:S04]  /*1080*/  UIADD3 UR5, UPT, UPT, -UR4, URZ, URZ ;  /* 0x000000ff04057290 */ /* 0x000fc8000fffe1ff */
[----:B------:R-:W-:Y:S02]  /*1090*/  UIMAD UR5, UR9, UR5, UR8 ;  /* 0x00000005090572a4 */ /* 0x000fe4000f8e0208 */
[----:B------:R-:W-:-:S04]  /*10a0*/  UIADD3 UR4, UPT, UPT, -UR6, URZ, URZ ;  /* 0x000000ff06047290 */ /* 0x000fc8000fffe1ff */
[----:B------:R-:W-:Y:S01]  /*10b0*/  IMAD.U32 R54, RZ, RZ, UR5 ;  /* 0x00000005ff367e24 */ /* 0x000fe2000f8e00ff */
[----:B------:R-:W-:-:S06]  /*10c0*/  UIMAD UR4, UR10, UR4, UR7 ;  /* 0x000000040a0472a4 */ /* 0x000fcc000f8e0207 */
[----:B------:R-:W-:Y:S01]  /*10d0*/  IMAD.U32 R53, RZ, RZ, UR4 ;  /* 0x00000004ff357e24 */ /* 0x000fe2000f8e00ff */
[----:B-1----:R-:W-:Y:S06]  /*10e0*/  BRA.U UP4, `(.L_x_17) ;  /* 0x0000000104487547 */ /* 0x002fec000b800000 */
[----:B------:R-:W-:Y:S02]  /*10f0*/  R2UR UR4, R53 ;  /* 0x00000000350472ca */ /* 0x000fe400000e0000 */
[----:B------:R-:W-:-:S11]  /*1100*/  R2UR UR6, R54 ;  /* 0x00000000360672ca */ /* 0x000fd600000e0000 */
[----:B------:R-:W-:Y:S02]  /*1110*/  UISETP.NE.AND UP0, UPT, UR4, URZ, UPT ;  /* 0x000000ff0400728c */ /* 0x000fe4000bf05270 */
[----:B------:R-:W-:Y:S02]  /*1120*/  UISETP.NE.AND UP1, UPT, UR4, 0x1, UPT ;  /* 0x000000010400788c */ /* 0x000fe4000bf25270 */
[----:B------:R-:W-:Y:S02]  /*1130*/  UISETP.EQ.OR UP0, UPT, UR6, URZ, !UP0 ;  /* 0x000000ff0600728c */ /* 0x000fe4000c702670 */
[----:B------:R-:W-:Y:S02]  /*1140*/  USEL UR5, URZ, 0x2, UP1 ;  /* 0x00000002ff057887 */ /* 0x000fe40008800000 */
[----:B------:R-:W-:Y:S02]  /*1150*/  USEL UR8, URZ, 0x1, !UP0 ;  /* 0x00000001ff087887 */ /* 0x000fe4000c000000 */
[----:B------:R-:W-:-:S02]  /*1160*/  UISETP.NE.AND UP0, UPT, UR4, 0x2, UPT ;  /* 0x000000020400788c */ /* 0x000fc4000bf05270 */
[----:B------:R-:W-:Y:S02]  /*1170*/  UISETP.NE.AND UP1, UPT, UR4, 0x3, UPT ;  /* 0x000000030400788c */ /* 0x000fe4000bf25270 */
[----:B------:R-:W-:Y:S02]  /*1180*/  USEL UR4, URZ, 0x4, UP0 ;  /* 0x00000004ff047887 */ /* 0x000fe40008000000 */
[----:B------:R-:W-:Y:S02]  /*1190*/  UISETP.NE.AND UP0, UPT, UR6, URZ, UPT ;  /* 0x000000ff0600728c */ /* 0x000fe4000bf05270 */
[----:B------:R-:W-:Y:S02]  /*11a0*/  USEL UR6, URZ, 0x8, UP1 ;  /* 0x00000008ff067887 */ /* 0x000fe40008800000 */
[----:B------:R-:W-:Y:S02]  /*11b0*/  USEL UR7, UR5, 0x2, UP0 ;  /* 0x0000000205077887 */ /* 0x000fe40008000000 */
[----:B------:R-:W-:-:S02]  /*11c0*/  USEL UR4, UR4, 0x4, UP0 ;  /* 0x0000000404047887 */ /* 0x000fc40008000000 */
[----:B------:R-:W-:Y:S02]  /*11d0*/  USEL UR5, UR6, 0x8, UP0 ;  /* 0x0000000806057887 */ /* 0x000fe40008000000 */
[----:B------:R-:W-:-:S04]  /*11e0*/  UIADD3 UR4, UPT, UPT, UR4, UR7, UR8 ;  /* 0x0000000704047290 */ /* 0x000fc8000fffe008 */
[----:B------:R-:W-:-:S06]  /*11f0*/  UIADD3 UR4, UPT, UPT, UR4, UR5, URZ ;  /* 0x0000000504047290 */ /* 0x000fcc000fffe0ff */
[----:B------:R-:W-:Y:S02]  /*1200*/  IMAD.U32 R2, RZ, RZ, UR4 ;  /* 0x00000004ff027e24 */ /* 0x000fe4000f8e00ff */
.L_x_17:
[----:B------:R-:W-:Y:S05]  /*1210*/  BRA.U !UP2, `(.L_x_18) ;  /* 0x000000010ad47547 */ /* 0x000fea000b800000 */
[----:B------:R-:W1:Y:S01]  /*1220*/  LDCU.128 UR12, c[0x0][0xb10] ;  /* 0x00016200ff0c77ac */ /* 0x000e620008000c00 */
[----:B------:R-:W2:Y:S01]  /*1230*/  LDCU UR6, c[0x0][0x370] ;  /* 0x00006e00ff0677ac */ /* 0x000ea20008000800 */
[----:B------:R-:W3:Y:S01]  /*1240*/  LDCU UR5, c[0x0][0x374] ;  /* 0x00006e80ff0577ac */ /* 0x000ee20008000800 */
[----:B------:R-:W4:Y:S01]  /*1250*/  LDCU UR27, c[0x0][0xb0c] ;  /* 0x00016180ff1b77ac */ /* 0x000f220008000800 */
[----:B------:R-:W4:Y:S01]  /*1260*/  LDCU UR4, c[0x0][0xb20] ;  /* 0x00016400ff0477ac */ /* 0x000f220008000800 */
[----:B------:R-:W4:Y:S01]  /*1270*/  LDCU.64 UR8, c[0x0][0xb28] ;  /* 0x00016500ff0877ac */ /* 0x000f220008000a00 */
[----:B-1----:R-:W-:Y:S02]  /*1280*/  UISETP.NE.AND UP0, UPT, UR14, 0x1, UPT ;  /* 0x000000010e00788c */ /* 0x002fe4000bf05270 */
[----:B---3--:R-:W-:Y:S02]  /*1290*/  UIMAD.WIDE.U32 UR10, UR5, UR15, URZ ;  /* 0x0000000f050a72a5 */ /* 0x008fe4000f8e00ff */
[----:B--2---:R-:W-:-:S02]  /*12a0*/  UIMAD.WIDE.U32 UR22, UR6, UR12, URZ ;  /* 0x0000000c061672a5 */ /* 0x004fc4000f8e00ff */
[----:B----4-:R-:W-:Y:S02]  /*12b0*/  UISETP.NE.AND UP1, UPT, UR27, 0x1, UPT ;  /* 0x000000011b00788c */ /* 0x010fe4000bf25270 */
[----:B------:R-:W-:Y:S01]  /*12c0*/  UISETP.NE.AND UP2, UPT, UR21, 0x1, UPT ;  /* 0x000000011500788c */ /* 0x000fe2000bf45270 */
[----:B------:R-:W-:Y:S02]  /*12d0*/  UMOV UR10, UR11 ;  /* 0x0000000b000a7c82 */ /* 0x000fe40008000000 */
[----:B------:R-:W-:Y:S01]  /*12e0*/  UMOV UR22, UR23 ;  /* 0x0000001700167c82 */ /* 0x000fe20008000000 */
[----:B------:R-:W-:Y:S02]  /*12f0*/  @UP0 USHF.R.U32.HI UR5, URZ, UR4, UR10 ;  /* 0x00000004ff050299 */ /* 0x000fe4000801160a */
[----:B------:R-:W-:Y:S02]  /*1300*/  UIMAD.WIDE.U32 UR24, UR20, UR15, URZ ;  /* 0x0000000f141872a5 */ /* 0x000fe4000f8e00ff */
[----:B------:R-:W-:-:S02]  /*1310*/  UIMAD.WIDE.U32 UR10, UR5, UR8, URZ ;  /* 0x00000008050a72a5 */ /* 0x000fc4000f8e00ff */
[----:B------:R-:W-:Y:S02]  /*1320*/  @UP1 USHF.R.U32.HI UR6, URZ, UR13, UR22 ;  /* 0x0000000dff061299 */ /* 0x000fe40008011616 */
[----:B------:R-:W-:Y:S02]  /*1330*/  UIMAD.WIDE.U32 UR18, UR16, UR12, URZ ;  /* 0x0000000c101272a5 */ /* 0x000fe4000f8e00ff */
[----:B------:R-:W-:Y:S01]  /*1340*/  UIMAD.WIDE.U32 UR22, UR6, UR8, URZ ;  /* 0x00000008061672a5 */ /* 0x000fe2000f8e00ff */
[----:B------:R-:W-:Y:S01]  /*1350*/  UMOV UR24, UR25 ;  /* 0x0000001900187c82 */ /* 0x000fe20008000000 */
[----:B------:R-:W-:Y:S01]  /*1360*/  UMOV UR10, UR11 ;  /* 0x0000000b000a7c82 */ /* 0x000fe20008000000 */
[----:B------:R-:W-:Y:S02]  /*1370*/  USHF.R.U32.HI UR24, URZ, UR4, UR24 ;  /* 0x00000004ff187299 */ /* 0x000fe40008011618 */
[----:B------:R-:W-:Y:S02]  /*1380*/  @UP2 USHF.R.U32.HI UR5, URZ, UR9, UR10 ;  /* 0x00000009ff052299 */ /* 0x000fe4000801160a */
[----:B------:R-:W-:Y:S01]  /*1390*/  UMOV UR7, UR23 ;  /* 0x0000001700077c82 */ /* 0x000fe20008000000 */
[----:B------:R-:W-:Y:S01]  /*13a0*/  UMOV UR18, UR19 ;  /* 0x0000001300127c82 */ /* 0x000fe20008000000 */
[----:B------:R-:W-:-:S02]  /*13b0*/  @UP2 USHF.R.U32.HI UR6, URZ, UR9, UR7 ;  /* 0x00000009ff062299 */ /* 0x000fc40008011607 */
[----:B------:R-:W-:Y:S02]  /*13c0*/  USHF.R.U32.HI UR13, URZ, UR13, UR18 ;  /* 0x0000000dff0d7299 */ /* 0x000fe40008011612 */
[----:B------:R-:W-:Y:S02]  /*13d0*/  USEL UR4, UR20, UR24, !UP0 ;  /* 0x0000001814047287 */ /* 0x000fe4000c000000 */
[----:B------:R-:W-:Y:S02]  /*13e0*/  UIMAD UR7, UR5, UR21, URZ ;  /* 0x00000015050772a4 */ /* 0x000fe4000f8e02ff */
[----:B------:R-:W-:Y:S02]  /*13f0*/  USEL UR5, UR16, UR13, !UP1 ;  /* 0x0000000d10057287 */ /* 0x000fe4000c800000 */
[----:B------:R-:W-:Y:S02]  /*1400*/  UIMAD UR12, UR6, UR21, URZ ;  /* 0x00000015060c72a4 */ /* 0x000fe4000f8e02ff */
[----:B------:R-:W-:-:S02]  /*1410*/  UISETP.GE.AND UP0, UPT, UR4, UR7, UPT ;  /* 0x000000070400728c */ /* 0x000fc4000bf06270 */
[----:B------:R-:W-:Y:S02]  /*1420*/  UIMAD.WIDE.U32 UR10, UR4, UR8, URZ ;  /* 0x00000008040a72a5 */ /* 0x000fe4000f8e00ff */
[----:B------:R-:W-:Y:S02]  /*1430*/  UISETP.GE.OR UP0, UPT, UR5, UR12, UP0 ;  /* 0x0000000c0500728c */ /* 0x000fe40008706670 */
[----:B------:R-:W-:Y:S02]  /*1440*/  UIMAD.WIDE.U32 UR12, UR5, UR8, URZ ;  /* 0x00000008050c72a5 */ /* 0x000fe4000f8e00ff */
[----:B------:R-:W-:Y:S01]  /*1450*/  UIADD3 UR10, UPT, UPT, -UR4, URZ, URZ ;  /* 0x000000ff040a7290 */ /* 0x000fe2000fffe1ff */
[----:B------:R-:W-:Y:S01]  /*1460*/  UMOV UR8, UR11 ;  /* 0x0000000b00087c82 */ /* 0x000fe20008000000 */
[----:B------:R-:W-:Y:S02]  /*1470*/  UIADD3 UR11, UPT, UPT, -UR5, URZ, URZ ;  /* 0x000000ff050b7290 */ /* 0x000fe4000fffe1ff */
[----:B------:R-:W-:-:S03]  /*1480*/  USHF.R.U32.HI UR8, URZ, UR9, UR8 ;  /* 0x00000009ff087299 */ /* 0x000fc60008011608 */
[----:B------:R-:W-:Y:S01]  /*1490*/  @!UP0 UMOV UR7, UR13 ;  /* 0x0000000d00078c82 */ /* 0x000fe20008000000 */
[----:B------:R-:W-:Y:S02]  /*14a0*/  UIMAD UR20, UR14, UR10, UR20 ;  /* 0x0000000a0e1472a4 */ /* 0x000fe4000f8e0214 */
[----:B------:R-:W-:Y:S02]  /*14b0*/  USEL UR8, UR4, UR8, !UP2 ;  /* 0x0000000804087287 */ /* 0x000fe4000d000000 */
[----:B------:R-:W-:Y:S02]  /*14c0*/  @!UP0 USHF.R.U32.HI UR7, URZ, UR9, UR7 ;  /* 0x00000009ff078299 */ /* 0x000fe40008011607 */
[----:B------:R-:W-:Y:S02]  /*14d0*/  UIADD3 UR9, UPT, UPT, -UR8, URZ, URZ ;  /* 0x000000ff08097290 */ /* 0x000fe4000fffe1ff */
[----:B------:R-:W-:Y:S02]  /*14e0*/  @!UP0 USEL UR7, UR5, UR7, !UP2 ;  /* 0x0000000705078287 */ /* 0x000fe4000d000000 */
[----:B------:R-:W-:-:S02]  /*14f0*/  UIMAD UR9, UR21, UR9, UR4 ;  /* 0x00000009150972a4 */ /* 0x000fc4000f8e0204 */
[----:B------:R-:W-:Y:S02]  /*1500*/  @!UP0 UIADD3 UR8, UPT, UPT, UR8, -UR7, URZ ;  /* 0x8000000708088290 */ /* 0x000fe4000fffe0ff */
[----:B------:R-:W-:Y:S02]  /*1510*/  @!UP0 UIMAD UR6, UR9, UR6, UR7 ;  /* 0x00000006090682a4 */ /* 0x000fe4000f8e0207 */
[----:B------:R-:W-:Y:S02]  /*1520*/  @!UP0 UIMAD UR4, UR8, UR21, UR5 ;  /* 0x00000015080482a4 */ /* 0x000fe4000f8e0205 */
[----:B------:R-:W-:Y:S02]  /*1530*/  UIMAD UR16, UR27, UR11, UR16 ;  /* 0x0000000b1b1072a4 */ /* 0x000fe4000f8e0210 */
[----:B------:R-:W-:Y:S01]  /*1540*/  UIMAD UR20, UR4, UR14, UR20 ;  /* 0x0000000e041472a4 */ /* 0x000fe2000f8e0214 */
[----:B------:R-:W-:Y:S02]  /*1550*/  @!UP0 UMOV UR5, UR6 ;  /* 0x0000000600058c82 */ /* 0x000fe40008000000 */
[----:B------:R-:W-:-:S12]  /*1560*/  UIMAD UR16, UR5, UR27, UR16 ;  /* 0x0000001b051072a4 */ /* 0x000fd8000f8e0210 */
.L_x_18:
[----:B------:R-:W-:Y:S02]  /*1570*/  UISETP.NE.AND UP0, UPT, UR28, 0x1, UPT ;  /* 0x000000011c00788c */ /* 0x000fe4000bf05270 */
[----:B------:R-:W-:Y:S02]  /*1580*/  UISETP.NE.AND UP1, UPT, UR17, 0x2, UPT ;  /* 0x000000021100788c */ /* 0x000fe4000bf25270 */
[----:B------:R-:W-:-:S05]  /*1590*/  ULOP3.LUT UR21, UR26, 0xc00, URZ, 0xc0, !UPT ;  /* 0x00000c001a157892 */ /* 0x000fca000f8ec0ff */
[----:B------:R-:W-:Y:S07]  /*15a0*/  BRA.U UP0, `(.L_x_19) ;  /* 0x0000000100447547 */ /* 0x000fee000b800000 */
[----:B------:R-:W1:Y:S01]  /*15b0*/  LDCU.128 UR8, c[0x0][0xb10] ;  /* 0x00016200ff0877ac */ /* 0x000e620008000c00 */
[----:B------:R-:W2:Y:S01]  /*15c0*/  LDCU UR12, c[0x0][0xb0c] ;  /* 0x00016180ff0c77ac */ /* 0x000ea20008000800 */
[----:B------:R-:W3:Y:S01]  /*15d0*/  LDCU UR13, c[0x0][0xb20] ;  /* 0x00016400ff0d77ac */ /* 0x000ee20008000800 */
[----:B-1----:R-:W-:Y:S02]  /*15e0*/  UIMAD.WIDE.U32 UR6, UR16, UR8, URZ ;  /* 0x00000008100672a5 */ /* 0x002fe4000f8e00ff */
[----:B------:R-:W-:Y:S02]  /*15f0*/  UIMAD.WIDE.U32 UR4, UR20, UR11, URZ ;  /* 0x0000000b140472a5 */ /* 0x000fe4000f8e00ff */
[----:B--2---:R-:W-:Y:S02]  /*1600*/  UISETP.NE.AND UP2, UPT, UR12, 0x1, UPT ;  /* 0x000000010c00788c */ /* 0x004fe4000bf45270 */
[----:B------:R-:W-:Y:S01]  /*1610*/  UISETP.NE.AND UP0, UPT, UR10, 0x1, UPT ;  /* 0x000000010a00788c */ /* 0x000fe2000bf05270 */
[----:B------:R-:W-:-:S02]  /*1620*/  UMOV UR6, UR7 ;  /* 0x0000000700067c82 */ /* 0x000fc40008000000 */
[----:B------:R-:W-:Y:S01]  /*1630*/  UMOV UR4, UR5 ;  /* 0x0000000500047c82 */ /* 0x000fe20008000000 */
[----:B------:R-:W-:Y:S02]  /*1640*/  USHF.R.U32.HI UR6, URZ, UR9, UR6 ;  /* 0x00000009ff067299 */ /* 0x000fe40008011606 */
[----:B---3--:R-:W-:Y:S02]  /*1650*/  USHF.R.U32.HI UR4, URZ, UR13, UR4 ;  /* 0x0000000dff047299 */ /* 0x008fe40008011604 */
[----:B------:R-:W-:Y:S02]  /*1660*/  USEL UR5, UR16, UR6, !UP2 ;  /* 0x0000000610057287 */ /* 0x000fe4000d000000 */
[----:B------:R-:W-:-:S04]  /*1670*/  USEL UR4, UR20, UR4, !UP0 ;  /* 0x0000000414047287 */ /* 0x000fc8000c000000 */
[----:B------:R-:W-:Y:S02]  /*1680*/  UIADD3 UR6, UPT, UPT, UR5, -UR4, URZ ;  /* 0x8000000405067290 */ /* 0x000fe4000fffe0ff */
[----:B------:R-:W-:Y:S02]  /*1690*/  UIADD3 UR4, UPT, UPT, -UR5, UR4, URZ ;  /* 0x0000000405047290 */ /* 0x000fe4000fffe1ff */
[----:B------:R-:W-:Y:S02]  /*16a0*/  UIMAD UR20, UR6, UR10, UR20 ;  /* 0x0000000a061472a4 */ /* 0x000fe4000f8e0214 */
[----:B------:R-:W-:-:S12]  /*16b0*/  UIMAD UR16, UR4, UR12, UR16 ;  /* 0x0000000c041072a4 */ /* 0x000fd8000f8e0210 */
.L_x_19:
[----:B------:R-:W-:Y:S05]  /*16c0*/  BRA.U !UP5, `(.L_x_20) ;  /* 0x000000010d0c7547 */ /* 0x000fea000b800000 */
[----:B------:R-:W-:Y:S01]  /*16d0*/  UCGABAR_WAIT ;  /* 0x0000000000007dc7 */ /* 0x000fe20008000000 */
[----:B------:R-:W-:Y:S01]  /*16e0*/  CCTL.IVALL ;  /* 0x00000000ff00798f */ /* 0x000fe20002000000 */
[----:B------:R-:W-:Y:S05]  /*16f0*/  BRA `(.L_x_21) ;  /* 0x0000000000047947 */ /* 0x000fea0003800000 */
.L_x_20:
[----:B------:R-:W-:Y:S06]  /*1700*/  BAR.SYNC.DEFER_BLOCKING 0x0 ;  /* 0x0000000000007b1d */ /* 0x000fec0000010000 */
.L_x_21:
[----:B------:R-:W-:Y:S05]  /*1710*/  BRA.U UP1, `(.L_x_22) ;  /* 0x00000015010c7547 */ /* 0x000fea000b800000 */
[----:B------:R-:W1:Y:S01]  /*1720*/  LDCU UR6, c[0x0][0x38c] ;  /* 0x00007180ff0677ac */ /* 0x000e620008000800 */
[----:B------:R-:W-:Y:S01]  /*1730*/  PLOP3.LUT P1, PT, PT, PT, UP3, 0x80, 0x8 ;  /* 0x000000000008781c */ /* 0x000fe20003f2f038 */
[----:B------:R-:W-:Y:S01]  /*1740*/  IMAD.MOV.U32 R12, RZ, RZ, 0x1 ;  /* 0x00000001ff0c7424 */ /* 0x000fe200078e00ff */
[----:B------:R-:W-:Y:S01]  /*1750*/  ISETP.EQ.OR P2, PT, R0, RZ, P3 ;  /* 0x000000ff0000720c */ /* 0x000fe20001f42670 */
[----:B------:R-:W-:Y:S01]  /*1760*/  UISETP.NE.AND UP1, UPT, UR17, URZ, UPT ;  /* 0x000000ff1100728c */ /* 0x000fe2000bf25270 */
[----:B------:R-:W-:Y:S02]  /*1770*/  PLOP3.LUT P1, PT, P1, PT, PT, 0x8, 0x80 ;  /* 0x000000000080781c */ /* 0x000fe40000f2e170 */
[----:B------:R-:W-:Y:S01]  /*1780*/  CS2R R10, SRZ ;  /* 0x00000000000a7805 */ /* 0x000fe2000001ff00 */
[----:B------:R-:W-:Y:S01]  /*1790*/  IMAD.MOV.U32 R9, RZ, RZ, RZ ;  /* 0x000000ffff097224 */ /* 0x000fe200078e00ff */
[----:B------:R-:W2:Y:S01]  /*17a0*/  LDCU UR39, c[0x0][0x370] ;  /* 0x00006e00ff2777ac */ /* 0x000ea20008000800 */
[----:B------:R-:W-:Y:S01]  /*17b0*/  IMAD.MOV.U32 R8, RZ, RZ, 0x1 ;  /* 0x00000001ff087424 */ /* 0x000fe200078e00ff */
[----:B------:R-:W3:Y:S01]  /*17c0*/  LDCU.64 UR28, c[0x0][0x348] ;  /* 0x00006900ff1c77ac */ /* 0x000ee20008000a00 */
[----:B------:R-:W-:-:S02]  /*17d0*/  USHF.R.U32.HI UR43, URZ, 0x5, UR21 ;  /* 0x00000005ff2b7899 */ /* 0x000fc40008011615 */
[----:B-1----:R-:W-:Y:S02]  /*17e0*/  UIADD3 UR5, UPT, UPT, UR6, 0x1f, URZ ;  /* 0x0000001f06057890 */ /* 0x002fe4000fffe0ff */
[----:B------:R-:W-:Y:S02]  /*17f0*/  UIADD3 UR44, UPT, UPT, UR6, 0x3e, URZ ;  /* 0x0000003e062c7890 */ /* 0x000fe4000fffe0ff */
[----:B------:R-:W-:Y:S01]  /*1800*/  USHF.R.S32.HI UR4, URZ, 0x1f, UR5 ;  /* 0x0000001fff047899 */ /* 0x000fe20008011405 */
[----:B------:R-:W1:Y:S03]  /*1810*/  LDCU UR38, c[0x0][0x374] ;  /* 0x00006e80ff2677ac */ /* 0x000e660008000800 */
[----:B------:R-:W-:Y:S02]  /*1820*/  ULEA.HI UR4, UR4, UR5, URZ, 0x5 ;  /* 0x0000000504047291 */ /* 0x000fe4000f8f28ff */
[----:B------:R-:W-:-:S02]  /*1830*/  USEL UR25, UR46, 0x2, UP1 ;  /* 0x000000022e197887 */ /* 0x000fc40008800000 */
[----:B------:R-:W-:Y:S02]  /*1840*/  USHF.R.S32.HI UR41, URZ, 0x5, UR4 ;  /* 0x00000005ff297899 */ /* 0x000fe40008011404 */
[----:B------:R-:W-:Y:S02]  /*1850*/  UIADD3 UR4, UPT, UPT, UR6, -0x1, URZ ;  /* 0xffffffff06047890 */ /* 0x000fe4000fffe0ff */
[----:B------:R-:W-:Y:S02]  /*1860*/  UISETP.LT.U32.AND UP0, UPT, UR41, 0x6, UPT ;  /* 0x000000062900788c */ /* 0x000fe4000bf01070 */
[----:B------:R-:W-:Y:S02]  /*1870*/  UISETP.GE.U32.AND UP2, UPT, UR4, -0x3f, UPT ;  /* 0xffffffc10400788c */ /* 0x000fe4000bf46070 */
[----:B------:R-:W-:Y:S01]  /*1880*/  USEL UR40, UR41, 0x6, UP0 ;  /* 0x0000000629287887 */ /* 0x000fe20008000000 */
[----:B------:R-:W-:-:S03]  /*1890*/  UMOV UR5, URZ ;  /* 0x000000ff00057c82 */ /* 0x000fc60008000000 */
[----:B------:R-:W-:Y:S02]  /*18a0*/  UIADD3 UR24, UPT, UPT, UR40, -0x1, URZ ;  /* 0xffffffff28187890 */ /* 0x000fe4000fffe0ff */
[----:B------:R-:W-:-:S03]  /*18b0*/  UIADD3 UR42, UPT, UPT, UR41, -UR40, URZ ;  /* 0x80000028292a7290 */ /* 0x000fc6000fffe0ff */
[----:B------:R-:W-:-:S04]  /*18c0*/  @UP2 UIADD3 UR24, UPT, UPT, UR40, URZ, URZ ;  /* 0x000000ff28182290 */ /* 0x000fc8000fffe0ff */
[----:B-123--:R-:W-:-:S12]  /*18d0*/  UIADD3 UR24, UPT, UPT, UR24, 0x1, URZ ;  /* 0x0000000118187890 */ /* 0x00efd8000fffe0ff */
.L_x_42:
[----:B------:R-:W-:Y:S01]  /*18e0*/  UISETP.NE.AND UP0, UPT, UR52, URZ, UPT ;  /* 0x000000ff3400728c */ /* 0x000fe2000bf05270 */
[----:B------:R-:W1:Y:S08]  /*18f0*/  S2UR UR52, SR_CgaCtaId ;  /* 0x00000000003479c3 */ /* 0x000e700000008800 */
[----:B------:R-:W-:Y:S05]  /*1900*/  BRA.U UP0, `(.L_x_23) ;  /* 0x0000000100347547 */ /* 0x000fea000b800000 */
[----:B------:R-:W2:Y:S01]  /*1910*/  S2R R0, SR_CgaCtaId ;  /* 0x0000000000007919 */ /* 0x000ea20000008800 */
[----:B------:R-:W-:-:S04]  /*1920*/  MOV R2, 0x400 ;  /* 0x0000040000027802 */ /* 0x000fc80000000f00 */
[----:B--2---:R-:W-:Y:S02]  /*1930*/  LEA R0, R0, R2, 0x18 ;  /* 0x0000000200007211 */ /* 0x004fe400078ec0ff */
[----:B------:R-:W-:-:S03]  /*1940*/  SHF.L.U32 R2, R8, 0x1f, RZ ;  /* 0x0000001f08027819 */ /* 0x000fc600000006ff */
[----:B------:R-:W-:-:S04]  /*1950*/  IMAD R0, R9, 0x8, R0 ;  /* 0x0000000809007824 */ /* 0x000fc800078e0200 */
[----:B------:R-:W2:Y:S02]  /*1960*/  SYNCS.PHASECHK.TRANS64.TRYWAIT P0, [R0+URZ+0x120], R2 ;  /* 0x00012002000075a7 */ /* 0x000ea400080011ff */
[----:B--2---:R-:W-:Y:S05]  /*1970*/  @!P0 BRA `(.L_x_24) ;  /* 0x0000008c003c8947 */ /* 0x004fea0003800000 */
.L_x_176:
[----:B------:R-:W-:Y:S01]  /*1980*/  VIADD R9, R9, 0x1 ;  /* 0x0000000109097836 */ /* 0x000fe20000000000 */
[----:B------:R2:W-:Y:S04]  /*1990*/  SYNCS.ARRIVE.TRANS64.A1T0 RZ, [R0+URZ+0x110], RZ ;  /* 0x000110ff00ff79a7 */ /* 0x0005e800081000ff */
[----:B------:R-:W-:-:S04]  /*19a0*/  ISETP.NE.AND P0, PT, R9, 0x2, PT ;  /* 0x000000020900780c */ /* 0x000fc80003f05270 */
[----:B------:R-:W-:Y:S02]  /*19b0*/  SEL R9, R9, RZ, P0 ;  /* 0x000000ff09097207 */ /* 0x000fe40000000000 */
[----:B--2---:R-:W-:-:S04]  /*19c0*/  SEL R0, RZ, 0x1, P0 ;  /* 0x00000001ff007807 */ /* 0x004fc80000000000 */
[----:B------:R-:W-:-:S07]  /*19d0*/  LOP3.LUT R8, R8, R0, RZ, 0x3c, !PT ;  /* 0x0000000008087212 */ /* 0x000fce00078e3cff */
.L_x_23:
[----:B------:R-:W-:Y:S01]  /*19e0*/  UMOV UR6, 0x400 ;  /* 0x0000040000067882 */ /* 0x000fe20000000000 */
[----:B------:R-:W-:Y:S01]  /*19f0*/  SHF.L.U32 R0, R12, 0x1f, RZ ;  /* 0x0000001f0c007819 */ /* 0x000fe200000006ff */
[----:B-1----:R-:W-:Y:S02]  /*1a00*/  ULEA UR6, UR52, UR6, 0x18 ;  /* 0x0000000634067291 */ /* 0x002fe4000f8ec0ff */
[----:B------:R-:W-:Y:S02]  /*1a10*/  UISETP.GE.U32.AND UP0, UPT, UR44, 0x3f, UPT ;  /* 0x0000003f2c00788c */ /* 0x000fe4000bf06070 */
[----:B------:R-:W-:Y:S02]  /*1a20*/  ULEA UR4, UR5, UR6, 0x3 ;  /* 0x0000000605047291 */ /* 0x000fe4000f8e18ff */
[----:B------:R-:W-:Y:S02]  /*1a30*/  USHF.L.U32 UR11, UR20, 0x7, URZ ;  /* 0x00000007140b7899 */ /* 0x000fe400080006ff */
[----:B------:R-:W-:Y:S01]  /*1a40*/  ULEA UR35, UR16, UR43, 0x7 ;  /* 0x0000002b10237291 */ /* 0x000fe2000f8e38ff */
[----:B------:R-:W-:-:S04]  /*1a50*/  UMOV UR13, URZ ;  /* 0x000000ff000d7c82 */ /* 0x000fc80008000000 */
[----:B------:R1:W2:Y:S01]  /*1a60*/  SYNCS.PHASECHK.TRANS64.TRYWAIT P0, [UR4+0x30], R0 ;  /* 0x00003000ff0075a7 */ /* 0x0002a20008001104 */
[----:B------:R-:W-:Y:S06]  /*1a70*/  BRA.U !UP0, `(.L_x_25) ;  /* 0x0000000108bc7547 */ /* 0x000fec000b800000 */
[----:B------:R-:W-:Y:S01]  /*1a80*/  UMOV UR7, URZ ;  /* 0x000000ff00077c82 */ /* 0x000fe20008000000 */
[----:B------:R-:W-:-:S05]  /*1a90*/  UMOV UR4, UR5 ;  /* 0x0000000500047c82 */ /* 0x000fca0008000000 */
.L_x_31:
[----:B------:R-:W-:Y:S01]  /*1aa0*/  ULEA UR33, UR4, UR6, 0x3 ;  /* 0x0000000604217291 */ /* 0x000fe2000f8e18ff */
[----:B--2---:R-:W-:Y:S01]  /*1ab0*/  @!P3 MOV R2, 0x8000 ;  /* 0x000080000002b802 */ /* 0x004fe20000000f00 */
[----:B--2-4-:R-:W-:Y:S10]  /*1ac0*/  @P0 BRA `(.L_x_26) ;  /* 0x00000000000c0947 */ /* 0x014ff40003800000 */
[----:B------:R-:W-:-:S04]  /*1ad0*/  SHF.L.U32 R3, R12, 0x1f, RZ ;  /* 0x0000001f0c037819 */ /* 0x000fc800000006ff */
[----:B------:R-:W2:Y:S02]  /*1ae0*/  SYNCS.PHASECHK.TRANS64.TRYWAIT P0, [UR33+0x30], R3 ;  /* 0x00003003ff0075a7 */ /* 0x000ea40008001121 */
[----:B--2---:R-:W-:Y:S05]  /*1af0*/  @!P0 BRA `(.L_x_27) ;  /* 0x0000008800f08947 */ /* 0x004fea0003800000 */
.L_x_26:
[----:B------:R2:W-:Y:S01]  /*1b00*/  @!P3 SYNCS.ARRIVE.TRANS64 RZ, [UR33], R2 ;  /* 0x00000002ffffb9a7 */ /* 0x0005e20008000021 */
[----:B------:R-:W-:-:S04]  /*1b10*/  ULOP3.LUT UR5, UR25, 0x2, URZ, 0xfc, !UPT ;  /* 0x0000000219057892 */ /* 0x000fc8000f8efcff */
[----:B------:R-:W-:-:S09]  /*1b20*/  UISETP.NE.AND UP0, UPT, UR5, 0x2, UPT ;  /* 0x000000020500788c */ /* 0x000fd2000bf05270 */
[----:B------:R-:W-:Y:S05]  /*1b30*/  BRA.U UP0, `(.L_x_28) ;  /* 0x0000000100047547 */ /* 0x000fea000b800000 */
[----:B------:R-:W-:Y:S05]  /*1b40*/  BPT.TRAP 0x1 ;  /* 0x000000040000795c */ /* 0x000fea0000300000 */
.L_x_28:
[----:B------:R-:W-:Y:S04]  /*1b50*/  BSSY.RECONVERGENT B0, `(.L_x_29) ;  /* 0x0000003000007945 */ /* 0x000fe80003800200 */
[----:B------:R-:W-:Y:S05]  /*1b60*/  @P2 BRA `(.L_x_30) ;  /* 0x0000000000042947 */ /* 0x000fea0003800000 */
[----:B------:R-:W-:Y:S05]  /*1b70*/  BPT.TRAP 0x1 ;  /* 0x000000040000795c */ /* 0x000fea0000300000 */
.L_x_30:
[----:B------:R-:W-:Y:S05]  /*1b80*/  BSYNC.RECONVERGENT B0 ;  /* 0x0000000000007941 */ /* 0x000fea0003800200 */
.L_x_29:
[----:B------:R-:W-:Y:S02]  /*1b90*/  UIADD3 UR5, UPT, UPT, UR4, 0x1, URZ ;  /* 0x0000000104057890 */ /* 0x000fe4000fffe0ff */
[----:B------:R-:W-:Y:S02]  /*1ba0*/  UIADD3 UR16, UP1, UPT, UR28, 0x80, URZ ;  /* 0x000000801c107890 */ /* 0x000fe4000ff3e0ff */
[----:B------:R-:W-:Y:S02]  /*1bb0*/  UISETP.NE.AND UP0, UPT, UR5, 0x6, UPT ;  /* 0x000000060500788c */ /* 0x000fe4000bf05270 */
[----:B------:R-:W-:Y:S02]  /*1bc0*/  USHF.L.U32 UR34, UR7, 0x5, URZ ;  /* 0x0000000507227899 */ /* 0x000fe400080006ff */
[----:B------:R-:W-:Y:S02]  /*1bd0*/  USEL UR9, URZ, 0x1, UP0 ;  /* 0x00000001ff097887 */ /* 0x000fe40008000000 */
[----:B------:R-:W-:-:S02]  /*1be0*/  USEL UR5, UR5, URZ, UP0 ;  /* 0x000000ff05057287 */ /* 0x000fc40008000000 */
[----:B------:R-:W-:Y:S02]  /*1bf0*/  UIADD3 UR14, UP0, UPT, UR28, 0x180, URZ ;  /* 0x000001801c0e7890 */ /* 0x000fe4000ff1e0ff */
[----:B------:R-:W-:Y:S01]  /*1c00*/  ULEA UR8, UR5, UR6, 0x3 ;  /* 0x0000000605087291 */ /* 0x000fe2000f8e18ff */
[----:B------:R-:W-:Y:S01]  /*1c10*/  LOP3.LUT R12, R12, UR9, RZ, 0x3c, !PT ;  /* 0x000000090c0c7c12 */ /* 0x000fe2000f8e3cff */
[----:B------:R-:W-:Y:S02]  /*1c20*/  UIADD3.X UR17, UPT, UPT, URZ, UR29, URZ, UP1, !UPT ;  /* 0x0000001dff117290 */ /* 0x000fe40008ffe4ff */
[----:B------:R-:W-:Y:S01]  /*1c30*/  UIADD3.X UR15, UPT, UPT, URZ, UR29, URZ, UP0, !UPT ;  /* 0x0000001dff0f7290 */ /* 0x000fe200087fe4ff */
[----:B-1----:R-:W-:Y:S01]  /*1c40*/  SHF.L.U32 R0, R12, 0x1f, RZ ;  /* 0x0000001f0c007819 */ /* 0x002fe200000006ff */
[----:B------:R-:W-:Y:S01]  /*1c50*/  UMOV UR18, 0x0 ;  /* 0x0000000000127882 */ /* 0x000fe20000000000 */
[----:B------:R-:W-:Y:S01]  /*1c60*/  UMOV UR19, 0x10000000 ;  /* 0x1000000000137882 */ /* 0x000fe20000000000 */
[----:B------:R-:W-:Y:S01]  /*1c70*/  UMOV UR12, UR36 ;  /* 0x00000024000c7c82 */ /* 0x000fe20008000000 */
[----:B------:R3:W4:Y:S01]  /*1c80*/  SYNCS.PHASECHK.TRANS64.TRYWAIT P0, [UR8+0x30], R0 ;  /* 0x00003000ff0075a7 */ /* 0x0007220008001108 */
[----:B------:R-:W-:Y:S01]  /*1c90*/  USHF.L.U32 UR8, UR4, 0xe, URZ ;  /* 0x0000000e04087899 */ /* 0x000fe200080006ff */
[----:B------:R-:W-:-:S02]  /*1ca0*/  UMOV UR9, UR33 ;  /* 0x0000002100097c82 */ /* 0x000fc40008000000 */
[----:B------:R-:W-:Y:S01]  /*1cb0*/  UMOV UR4, 0xf0000 ;  /* 0x000f000000047882 */ /* 0x000fe20000000000 */
[----:B------:R-:W-:Y:S02]  /*1cc0*/  ULEA UR32, UR21, UR8, 0x2 ;  /* 0x0000000815207291 */ /* 0x000fe4000f8e10ff */
[----:B------:R-:W-:Y:S02]  /*1cd0*/  UIADD3 UR8, UPT, UPT, UR6, 0x20400, UR8 ;  /* 0x0002040006087890 */ /* 0x000fe4000fffe008 */
[----:B------:R-:W-:Y:S01]  /*1ce0*/  UIADD3 UR32, UPT, UPT, UR6, 0x8400, UR32 ;  /* 0x0000840006207890 */ /* 0x000fe2000fffe020 */
[----:B------:R-:W-:Y:S01]  /*1cf0*/  UMOV UR10, UR34 ;  /* 0x00000022000a7c82 */ /* 0x000fe20008000000 */
[----:B------:R-:W-:Y:S01]  /*1d00*/  UIADD3 UR7, UPT, UPT, UR7, 0x1, URZ ;  /* 0x0000000107077890 */ /* 0x000fe2000fffe0ff */
[----:B------:R-:W-:-:S03]  /*1d10*/  UMOV UR13, UR24 ;  /* 0x00000018000d7c82 */ /* 0x000fc60008000000 */
[----:B------:R-:W-:-:S03]  /*1d20*/  UISETP.NE.AND UP0, UPT, UR7, UR24, UPT ;  /* 0x000000180700728c */ /* 0x000fc6000bf05270 */
[----:B------:R1:W-:Y:S01]  /*1d30*/  UTMALDG.3D.MULTICAST [UR32], [UR16], UR4, desc[UR18] ;  /* 0x00001220100073b4 */ /* 0x0003e20008011804 */
[----:B------:R3:W-:Y:S01]  /*1d40*/  UTMALDG.3D [UR8], [UR14], desc[UR18] ;  /* 0x000012080e0075b4 */ /* 0x0007e20008011000 */
[----:B-1----:R-:W-:-:S04]  /*1d50*/  UMOV UR4, UR5 ;  /* 0x0000000500047c82 */ /* 0x002fc80008000000 */
[----:B---3--:R-:W-:Y:S05]  /*1d60*/  BRA.U UP0, `(.L_x_31) ;  /* 0xfffffffd004c7547 */ /* 0x008fea000b83ffff */
.L_x_25:
[----:B------:R-:W-:Y:S01]  /*1d70*/  ULEA UR4, UR5, UR6, 0x3 ;  /* 0x0000000605047291 */ /* 0x000fe2000f8e18ff */
[----:B-1----:R-:W-:Y:S01]  /*1d80*/  SHF.L.U32 R0, R12, 0x1f, RZ ;  /* 0x0000001f0c007819 */ /* 0x002fe200000006ff */
[----:B------:R-:W-:Y:S01]  /*1d90*/  @!P1 SYNCS.ARRIVE.TRANS64.A1T0 RZ, [UR6+0xa8], RZ ;  /* 0x0000a8ffffff99a7 */ /* 0x000fe20008100006 */
[----:B------:R-:W-:-:S06]  /*1da0*/  UISETP.GT.AND UP0, UPT, UR41, UR40, UPT ;  /* 0x000000282900728c */ /* 0x000fcc000bf04270 */
[----:B--2-4-:R1:W2:Y:S03]  /*1db0*/  SYNCS.PHASECHK.TRANS64.TRYWAIT P0, [UR4+0x30], R0 ;  /* 0x00003000ff0075a7 */ /* 0x0142a60008001104 */
[----:B------:R-:W-:Y:S05]  /*1dc0*/  BRA.U !UP0, `(.L_x_32) ;  /* 0x0000000108c07547 */ /* 0x000fea000b800000 */
[----:B------:R-:W-:Y:S01]  /*1dd0*/  UIADD3 UR26, UPT, UPT, UR42, UR13, URZ ;  /* 0x0000000d2a1a7290 */ /* 0x000fe2000fffe0ff */
[----:B------:R-:W-:-:S11]  /*1de0*/  UMOV UR4, UR5 ;  /* 0x0000000500047c82 */ /* 0x000fd60008000000 */
.L_x_38:
[----:B------:R-:W-:Y:S01]  /*1df0*/  ULEA UR17, UR4, UR6, 0x3 ;  /* 0x0000000604117291 */ /* 0x000fe2000f8e18ff */
[----:B--2---:R-:W-:Y:S01]  /*1e00*/  @!P3 MOV R2, 0x8000 ;  /* 0x000080000002b802 */ /* 0x004fe20000000f00 */
[----:B--2-4-:R-:W-:Y:S10]  /*1e10*/  @P0 BRA `(.L_x_33) ;  /* 0x00000000000c0947 */ /* 0x014ff40003800000 */
[----:B------:R-:W-:-:S04]  /*1e20*/  SHF.L.U32 R3, R12, 0x1f, RZ ;  /* 0x0000001f0c037819 */ /* 0x000fc800000006ff */
[----:B------:R-:W2:Y:S02]  /*1e30*/  SYNCS.PHASECHK.TRANS64.TRYWAIT P0, [UR17+0x30], R3 ;  /* 0x00003003ff0075a7 */ /* 0x000ea40008001111 */
[----:B--2---:R-:W-:Y:S05]  /*1e40*/  @!P0 BRA `(.L_x_34) ;  /* 0x0000008800348947 */ /* 0x004fea0003800000 */
.L_x_33:
[----:B------:R2:W-:Y:S01]  /*1e50*/  @!P3 SYNCS.ARRIVE.TRANS64 RZ, [UR17], R2 ;  /* 0x00000002ffffb9a7 */ /* 0x0005e20008000011 */
[----:B------:R-:W-:-:S04]  /*1e60*/  ULOP3.LUT UR5, UR25, 0x2, URZ, 0xfc, !UPT ;  /* 0x0000000219057892 */ /* 0x000fc8000f8efcff */
[----:B------:R-:W-:-:S09]  /*1e70*/  UISETP.NE.AND UP0, UPT, UR5, 0x2, UPT ;  /* 0x000000020500788c */ /* 0x000fd2000bf05270 */
[----:B------:R-:W-:Y:S05]  /*1e80*/  BRA.U UP0, `(.L_x_35) ;  /* 0x0000000100047547 */ /* 0x000fea000b800000 */
[----:B------:R-:W-:Y:S05]  /*1e90*/  BPT.TRAP 0x1 ;  /* 0x000000040000795c */ /* 0x000fea0000300000 */
.L_x_35:
[----:B------:R-:W-:Y:S04]  /*1ea0*/  BSSY.RECONVERGENT B0, `(.L_x_36) ;  /* 0x0000003000007945 */ /* 0x000fe80003800200 */
[----:B------:R-:W-:Y:S05]  /*1eb0*/  @P2 BRA `(.L_x_37) ;  /* 0x0000000000042947 */ /* 0x000fea0003800000 */
[----:B------:R-:W-:Y:S05]  /*1ec0*/  BPT.TRAP 0x1 ;  /* 0x000000040000795c */ /* 0x000fea0000300000 */
.L_x_37:
[----:B------:R-:W-:Y:S05]  /*1ed0*/  BSYNC.RECONVERGENT B0 ;  /* 0x0000000000007941 */ /* 0x000fea0003800200 */
.L_x_36:
[----:B------:R-:W-:Y:S02]  /*1ee0*/  UIADD3 UR5, UPT, UPT, UR4, 0x1, URZ ;  /* 0x0000000104057890 */ /* 0x000fe4000fffe0ff */
[----:B------:R-:W-:Y:S02]  /*1ef0*/  UIADD3 UR14, UP1, UPT, UR28, 0x80, URZ ;  /* 0x000000801c0e7890 */ /* 0x000fe4000ff3e0ff */
[----:B------:R-:W-:Y:S02]  /*1f00*/  UISETP.NE.AND UP0, UPT, UR5, 0x6, UPT ;  /* 0x000000060500788c */ /* 0x000fe4000bf05270 */
[----:B------:R-:W-:Y:S02]  /*1f10*/  USHF.L.U32 UR18, UR13, 0x5, URZ ;  /* 0x000000050d127899 */ /* 0x000fe400080006ff */
[----:B------:R-:W-:Y:S02]  /*1f20*/  USEL UR8, URZ, 0x1, UP0 ;  /* 0x00000001ff087887 */ /* 0x000fe40008000000 */
[----:B------:R-:W-:-:S02]  /*1f30*/  USEL UR5, UR5, URZ, UP0 ;  /* 0x000000ff05057287 */ /* 0x000fc40008000000 */
[----:B------:R-:W-:Y:S02]  /*1f40*/  UIADD3 UR22, UP0, UPT, UR28, 0x180, URZ ;  /* 0x000001801c167890 */ /* 0x000fe4000ff1e0ff */
[----:B------:R-:W-:Y:S01]  /*1f50*/  LOP3.LUT R12, R12, UR8, RZ, 0x3c, !PT ;  /* 0x000000080c0c7c12 */ /* 0x000fe2000f8e3cff */
[----:B------:R-:W-:Y:S02]  /*1f60*/  USHF.L.U32 UR8, UR4, 0xe, URZ ;  /* 0x0000000e04087899 */ /* 0x000fe400080006ff */
[----:B------:R-:W-:Y:S01]  /*1f70*/  ULEA UR7, UR5, UR6, 0x3 ;  /* 0x0000000605077291 */ /* 0x000fe2000f8e18ff */
[----:B-1----:R-:W-:Y:S01]  /*1f80*/  SHF.L.U32 R0, R12, 0x1f, RZ ;  /* 0x0000001f0c007819 */ /* 0x002fe200000006ff */
[----:B------:R-:W-:Y:S02]  /*1f90*/  ULEA UR16, UR21, UR8, 0x2 ;  /* 0x0000000815107291 */ /* 0x000fe4000f8e10ff */
[----:B------:R-:W-:Y:S02]  /*1fa0*/  UIADD3.X UR15, UPT, UPT, URZ, UR29, URZ, UP1, !UPT ;  /* 0x0000001dff0f7290 */ /* 0x000fe40008ffe4ff */
[----:B------:R-:W-:-:S02]  /*1fb0*/  UIADD3 UR16, UPT, UPT, UR6, 0x8400, UR16 ;  /* 0x0000840006107890 */ /* 0x000fc4000fffe010 */
[----:B------:R-:W-:Y:S01]  /*1fc0*/  UIADD3 UR8, UPT, UPT, UR6, 0x20400, UR8 ;  /* 0x0002040006087890 */ /* 0x000fe2000fffe008 */
[----:B------:R3:W4:Y:S01]  /*1fd0*/  SYNCS.PHASECHK.TRANS64.TRYWAIT P0, [UR7+0x30], R0 ;  /* 0x00003000ff0075a7 */ /* 0x0007220008001107 */
[----:B------:R-:W-:Y:S01]  /*1fe0*/  UIADD3.X UR23, UPT, UPT, URZ, UR29, URZ, UP0, !UPT ;  /* 0x0000001dff177290 */ /* 0x000fe200087fe4ff */
[----:B------:R-:W-:Y:S01]  /*1ff0*/  UMOV UR4, 0xf0000 ;  /* 0x000f000000047882 */ /* 0x000fe20000000000 */
[----:B------:R-:W-:Y:S01]  /*2000*/  UMOV UR30, 0x0 ;  /* 0x00000000001e7882 */ /* 0x000fe20000000000 */
[----:B------:R-:W-:Y:S01]  /*2010*/  UMOV UR31, 0x10000000 ;  /* 0x10000000001f7882 */ /* 0x000fe20000000000 */
[----:B------:R-:W-:Y:S01]  /*2020*/  UMOV UR19, UR35 ;  /* 0x0000002300137c82 */ /* 0x000fe20008000000 */
[----:B------:R-:W-:Y:S01]  /*2030*/  UMOV UR20, UR36 ;  /* 0x0000002400147c82 */ /* 0x000fe20008000000 */
[----:B------:R-:W-:Y:S01]  /*2040*/  UMOV UR12, UR36 ;  /* 0x00000024000c7c82 */ /* 0x000fe20008000000 */
[----:B------:R-:W-:Y:S01]  /*2050*/  UMOV UR9, UR17 ;  /* 0x0000001100097c82 */ /* 0x000fe20008000000 */
[----:B------:R-:W-:Y:S01]  /*2060*/  UMOV UR10, UR18 ;  /* 0x00000012000a7c82 */ /* 0x000fe20008000000 */
[----:B------:R1:W-:Y:S01]  /*2070*/  UTMALDG.3D.MULTICAST [UR16], [UR14], UR4, desc[UR30] ;  /* 0x00001e100e0073b4 */ /* 0x0003e20008011804 */
[----:B------:R-:W-:-:S04]  /*2080*/  UIADD3 UR13, UPT, UPT, UR13, 0x1, URZ ;  /* 0x000000010d0d7890 */ /* 0x000fc8000fffe0ff */
[----:B------:R-:W-:Y:S01]  /*2090*/  UISETP.NE.AND UP0, UPT, UR13, UR26, UPT ;  /* 0x0000001a0d00728c */ /* 0x000fe2000bf05270 */
[----:B------:R3:W-:Y:S01]  /*20a0*/  UTMALDG.3D [UR8], [UR22], desc[UR30] ;  /* 0x00001e08160075b4 */ /* 0x0007e20008011000 */
[----:B-1----:R-:W-:-:S07]  /*20b0*/  UMOV UR4, UR5 ;  /* 0x0000000500047c82 */ /* 0x002fce0008000000 */
[----:B---3--:R-:W-:Y:S05]  /*20c0*/  BRA.U UP0, `(.L_x_38) ;  /* 0xfffffffd00487547 */ /* 0x008fea000b83ffff */
.L_x_32:
[C---:B------:R-:W-:Y:S01]  /*20d0*/  LEA R3, R11.reuse, UR6, 0x3 ;  /* 0x000000060b037c11 */ /* 0x040fe2000f8e18ff */
[----:B------:R-:W-:Y:S01]  /*20e0*/  NOP ;  /* 0x0000000000007918 */ /* 0x000fe20000000000 */
[----:B-1----:R-:W-:Y:S02]  /*20f0*/  SHF.L.U32 R0, R10, 0x1f, RZ ;  /* 0x0000001f0a007819 */ /* 0x002fe400000006ff */
[----:B------:R-:W-:Y:S02]  /*2100*/  LEA R4, R11, UR6, 0x4 ;  /* 0x000000060b047c11 */ /* 0x000fe4000f8e20ff */
[----:B--2-4-:R-:W1:Y:S02]  /*2110*/  SYNCS.PHASECHK.TRANS64.TRYWAIT P0, [R3+URZ+0xb0], R0 ;  /* 0x0000b000030075a7 */ /* 0x014e6400080011ff */
[----:B-1----:R-:W-:Y:S05]  /*2120*/  @!P0 BRA `(.L_x_39) ;  /* 0x0000008400948947 */ /* 0x002fea0003800000 */
.L_x_179:
[----:B------:R-:W2:Y:S01]  /*2130*/  LDS.128 R4, [R4+0x140] ;  /* 0x0001400004047984 */ /* 0x000ea20000000c00 */
[----:B------:R-:W-:Y:S01]  /*2140*/  UISETP.GE.AND UP0, UPT, UR45, 0x1, UPT ;  /* 0x000000012d00788c */ /* 0x000fe2000bf06270 */
[----:B------:R-:W-:Y:S01]  /*2150*/  @!PT LDS RZ, [RZ] ;  /* 0x00000000fffff984 */ /* 0x000fe20000000800 */
[----:B------:R-:W-:Y:S01]  /*2160*/  @!PT LDS RZ, [RZ] ;  /* 0x00000000fffff984 */ /* 0x000fe20000000800 */
[----:B------:R-:W-:Y:S01]  /*2170*/  @!PT LDS RZ, [RZ] ;  /* 0x00000000fffff984 */ /* 0x000fe20000000800 */
[----:B------:R-:W-:Y:S01]  /*2180*/  @!PT LDS RZ, [RZ] ;  /* 0x00000000fffff984 */ /* 0x000fe20000000800 */
[----:B------:R3:W-:Y:S06]  /*2190*/  MEMBAR.ALL.CTA ;  /* 0x0000000000007992 */ /* 0x0007ec0000008000 */
[----:B---3--:R-:W3:Y:S01]  /*21a0*/  FENCE.VIEW.ASYNC.S ;  /* 0x00000000000073c6 */ /* 0x008ee20000000000 */
[----:B--2---:R-:W-:-:S13]  /*21b0*/  LOP3.LUT P0, RZ, R6, 0x1, RZ, 0xc0, !PT ;  /* 0x0000000106ff7812 */ /* 0x004fda000780c0ff */
[----:B---3--:R-:W-:Y:S01]  /*21c0*/  VOTEU.ANY UP1, P0 ;  /* 0x0000000000ff7886 */ /* 0x008fe20000020100 */
[----:B------:R-:W-:-:S13]  /*21d0*/  PLOP3.LUT P0, PT, PT, PT, UP1, 0x80, 0x8 ;  /* 0x000000000008781c */ /* 0x000fda0003f0f018 */
[----:B-1----:R-:W-:Y:S02]  /*21e0*/  @P0 LOP3.LUT R0, R5, 0xffff, RZ, 0xc0, !PT ;  /* 0x0000ffff05000812 */ /* 0x002fe400078ec0ff */
[----:B------:R-:W-:Y:S02]  /*21f0*/  @P0 MOV R2, R4 ;  /* 0x0000000400020202 */ /* 0x000fe40000000f00 */
[----:B------:R-:W-:Y:S01]  /*2200*/  @P0 R2UR UR7, R0 ;  /* 0x00000000000702ca */ /* 0x000fe200000e0000 */
[----:B------:R-:W-:Y:S01]  /*2210*/  VIADD R0, R3, 0xc0 ;  /* 0x000000c003007836 */ /* 0x000fe20000000000 */
[----:B------:R-:W-:Y:S02]  /*2220*/  @P0 SHF.R.U32.HI R4, RZ, 0x10, R5 ;  /* 0x00000010ff040819 */ /* 0x000fe40000011605 */
[----:B------:R-:W-:Y:S02]  /*2230*/  @P0 R2UR UR8, R2 ;  /* 0x00000000020802ca */ /* 0x000fe400000e0000 */
[----:B------:R-:W-:-:S02]  /*2240*/  PRMT R0, RZ, 0x654, R0 ;  /* 0x00000654ff007816 */ /* 0x000fc40000000000 */
[----:B------:R-:W-:Y:S02]  /*2250*/  @P0 R2UR UR4, R4 ;  /* 0x00000000040402ca */ /* 0x000fe400000e0000 */
[----:B------:R1:W-:Y:S03]  /*2260*/  SYNCS.ARRIVE.TRANS64.RED.A1T0 RZ, [R0+URZ], RZ ;  /* 0x000000ff00ff79a7 */ /* 0x0003e600081004ff */
[----:B------:R-:W-:-:S04]  /*2270*/  @UP1 UMOV UR27, UR7 ;  /* 0x00000007001b1c82 */ /* 0x000fc80008000000 */
[----:B------:R-:W-:-:S04]  /*2280*/  @UP1 UMOV UR37, UR8 ;  /* 0x0000000800251c82 */ /* 0x000fc80008000000 */
[----:B------:R-:W-:Y:S01]  /*2290*/  @UP1 UMOV UR36, UR4 ;  /* 0x0000000400241c82 */ /* 0x000fe20008000000 */
[----:B------:R-:W-:Y:S05]  /*22a0*/  BRA.U !UP0, `(.L_x_40) ;  /* 0x0000000108d47547 */ /* 0x000fea000b800000 */
[----:B------:R-:W2:Y:S01]  /*22b0*/  LDCU.128 UR12, c[0x0][0xb10] ;  /* 0x00016200ff0c77ac */ /* 0x000ea20008000c00 */
[----:B------:R-:W3:Y:S01]  /*22c0*/  LDCU UR26, c[0x0][0xb20] ;  /* 0x00016400ff1a77ac */ /* 0x000ee20008000800 */
[----:B------:R-:W4:Y:S01]  /*22d0*/  LDCU UR20, c[0x0][0xb0c] ;  /* 0x00016180ff1477ac */ /* 0x000f220008000800 */
[----:B------:R-:W1:Y:S01]  /*22e0*/  LDCU.64 UR10, c[0x0][0xb28] ;  /* 0x00016500ff0a77ac */ /* 0x000e620008000a00 */
[----:B------:R-:W-:Y:S02]  /*22f0*/  UISETP.NE.AND UP3, UPT, UR45, 0x1, UPT ;  /* 0x000000012d00788c */ /* 0x000fe4000bf65270 */
[----:B--2---:R-:W-:Y:S02]  /*2300*/  UIMAD.WIDE.U32 UR16, UR38, UR15, URZ ;  /* 0x0000000f261072a5 */ /* 0x004fe4000f8e00ff */
[----:B------:R-:W-:Y:S02]  /*2310*/  UIMAD.WIDE.U32 UR8, UR39, UR12, URZ ;  /* 0x0000000c270872a5 */ /* 0x000fe4000f8e00ff */
[----:B------:R-:W-:-:S02]  /*2320*/  UISETP.NE.AND UP0, UPT, UR14, 0x1, UPT ;  /* 0x000000010e00788c */ /* 0x000fc4000bf05270 */
[----:B------:R-:W-:Y:S01]  /*2330*/  UIMAD.WIDE.U32 UR22, UR27, UR15, URZ ;  /* 0x0000000f1b1672a5 */ /* 0x000fe2000f8e00ff */
[----:B------:R-:W-:Y:S02]  /*2340*/  UMOV UR16, UR17 ;  /* 0x0000001100107c82 */ /* 0x000fe40008000000 */
[----:B------:R-:W-:Y:S01]  /*2350*/  UMOV UR8, UR9 ;  /* 0x0000000900087c82 */ /* 0x000fe20008000000 */
[----:B---3--:R-:W-:Y:S02]  /*2360*/  USHF.R.U32.HI UR16, URZ, UR26, UR16 ;  /* 0x0000001aff107299 */ /* 0x008fe40008011610 */
[----:B----4-:R-:W-:Y:S02]  /*2370*/  UISETP.NE.AND UP2, UPT, UR20, 0x1, UPT ;  /* 0x000000011400788c */ /* 0x010fe4000bf45270 */
[----:B------:R-:W-:Y:S02]  /*2380*/  USHF.R.U32.HI UR8, URZ, UR13, UR8 ;  /* 0x0000000dff087299 */ /* 0x000fe40008011608 */
[----:B------:R-:W-:-:S02]  /*2390*/  USEL UR7, UR38, UR16, !UP0 ;  /* 0x0000001026077287 */ /* 0x000fc4000c000000 */
[----:B------:R-:W-:Y:S02]  /*23a0*/  USEL UR8, UR39, UR8, !UP2 ;  /* 0x0000000827087287 */ /* 0x000fe4000d000000 */
[----:B-1----:R-:W-:Y:S01]  /*23b0*/  UIMAD.WIDE.U32 UR16, UR7, UR10, URZ ;  /* 0x0000000a071072a5 */ /* 0x002fe2000f8e00ff */
[----:B------:R-:W-:Y:S01]  /*23c0*/  UMOV UR4, UR23 ;  /* 0x0000001700047c82 */ /* 0x000fe20008000000 */
[----:B------:R-:W-:Y:S02]  /*23d0*/  UIMAD.WIDE.U32 UR18, UR37, UR12, URZ ;  /* 0x0000000c251272a5 */ /* 0x000fe4000f8e00ff */
[----:B------:R-:W-:-:S03]  /*23e0*/  UIMAD.WIDE.U32 UR22, UR8, UR10, URZ ;  /* 0x0000000a081672a5 */ /* 0x000fc6000f8e00ff */
[----:B------:R-:W-:Y:S01]  /*23f0*/  UMOV UR16, UR17 ;  /* 0x0000001100107c82 */ /* 0x000fe20008000000 */
[----:B------:R-:W-:Y:S02]  /*2400*/  USHF.R.U32.HI UR4, URZ, UR26, UR4 ;  /* 0x0000001aff047299 */ /* 0x000fe40008011604 */
[----:B------:R-:W-:Y:S01]  /*2410*/  @UP3 USHF.R.U32.HI UR7, URZ, UR11, UR16 ;  /* 0x0000000bff073299 */ /* 0x000fe20008011610 */
[----:B------:R-:W-:Y:S01]  /*2420*/  UMOV UR18, UR19 ;  /* 0x0000001300127c82 */ /* 0x000fe20008000000 */
[----:B------:R-:W-:Y:S01]  /*2430*/  UMOV UR22, UR23 ;  /* 0x0000001700167c82 */ /* 0x000fe20008000000 */
[----:B------:R-:W-:Y:S02]  /*2440*/  USHF.R.U32.HI UR13, URZ, UR13, UR18 ;  /* 0x0000000dff0d7299 */ /* 0x000fe40008011612 */
[----:B------:R-:W-:Y:S02]  /*2450*/  USEL UR4, UR27, UR4, !UP0 ;  /* 0x000000041b047287 */ /* 0x000fe4000c000000 */
[----:B------:R-:W-:-:S02]  /*2460*/  @UP3 USHF.R.U32.HI UR8, URZ, UR11, UR22 ;  /* 0x0000000bff083299 */ /* 0x000fc40008011616 */
[----:B------:R-:W-:Y:S02]  /*2470*/  UIMAD UR9, UR45, UR7, URZ ;  /* 0x000000072d0972a4 */ /* 0x000fe4000f8e02ff */
[----:B------:R-:W-:Y:S02]  /*2480*/  USEL UR7, UR37, UR13, !UP2 ;  /* 0x0000000d25077287 */ /* 0x000fe4000d000000 */
[----:B------:R-:W-:Y:S02]  /*2490*/  UIMAD UR12, UR45, UR8, URZ ;  /* 0x000000082d0c72a4 */ /* 0x000fe4000f8e02ff */
[----:B------:R-:W-:Y:S02]  /*24a0*/  UISETP.GE.AND UP0, UPT, UR4, UR9, UPT ;  /* 0x000000090400728c */ /* 0x000fe4000bf06270 */
[----:B------:R-:W-:Y:S02]  /*24b0*/  UIMAD.WIDE.U32 UR16, UR4, UR10, URZ ;  /* 0x0000000a041072a5 */ /* 0x000fe4000f8e00ff */
[----:B------:R-:W-:-:S02]  /*24c0*/  UISETP.GE.OR UP0, UPT, UR7, UR12, UP0 ;  /* 0x0000000c0700728c */ /* 0x000fc40008706670 */
        /* <DEDUP_REMOVED lines=19> */
.L_x_40:
[----:B------:R-:W2:Y:S02]  /*2600*/  LDCU UR4, c[0x0][0xb30] ;  /* 0x00016600ff0477ac */ /* 0x000ea40008000800 */
[----:B--2---:R-:W-:-:S09]  /*2610*/  UISETP.NE.AND UP0, UPT, UR4, 0x1, UPT ;  /* 0x000000010400788c */ /* 0x004fd2000bf05270 */
[----:B------:R-:W-:Y:S05]  /*2620*/  BRA.U UP0, `(.L_x_41) ;  /* 0x0000000100447547 */ /* 0x000fea000b800000 */
[----:B------:R-:W2:Y:S01]  /*2630*/  LDCU.128 UR12, c[0x0][0xb10] ;  /* 0x00016200ff0c77ac */ /* 0x000ea20008000c00 */
[----:B------:R-:W3:Y:S01]  /*2640*/  LDCU UR16, c[0x0][0xb0c] ;  /* 0x00016180ff1077ac */ /* 0x000ee20008000800 */
[----:B------:R-:W4:Y:S01]  /*2650*/  LDCU UR17, c[0x0][0xb20] ;  /* 0x00016400ff1177ac */ /* 0x000f220008000800 */
[----:B--2---:R-:W-:Y:S02]  /*2660*/  UIMAD.WIDE.U32 UR10, UR37, UR12, URZ ;  /* 0x0000000c250a72a5 */ /* 0x004fe4000f8e00ff */
[----:B------:R-:W-:Y:S02]  /*2670*/  UIMAD.WIDE.U32 UR8, UR27, UR15, URZ ;  /* 0x0000000f1b0872a5 */ /* 0x000fe4000f8e00ff */
[----:B---3--:R-:W-:Y:S02]  /*2680*/  UISETP.NE.AND UP2, UPT, UR16, 0x1, UPT ;  /* 0x000000011000788c */ /* 0x008fe4000bf45270 */
[----:B------:R-:W-:Y:S01]  /*2690*/  UISETP.NE.AND UP0, UPT, UR14, 0x1, UPT ;  /* 0x000000010e00788c */ /* 0x000fe2000bf05270 */
[----:B------:R-:W-:-:S02]  /*26a0*/  UMOV UR7, UR11 ;  /* 0x0000000b00077c82 */ /* 0x000fc40008000000 */
[----:B------:R-:W-:Y:S01]  /*26b0*/  UMOV UR4, UR9 ;  /* 0x0000000900047c82 */ /* 0x000fe20008000000 */
[----:B------:R-:W-:Y:S02]  /*26c0*/  USHF.R.U32.HI UR7, URZ, UR13, UR7 ;  /* 0x0000000dff077299 */ /* 0x000fe40008011607 */
[----:B----4-:R-:W-:Y:S02]  /*26d0*/  USHF.R.U32.HI UR4, URZ, UR17, UR4 ;  /* 0x00000011ff047299 */ /* 0x010fe40008011604 */
[----:B------:R-:W-:Y:S02]  /*26e0*/  USEL UR7, UR37, UR7, !UP2 ;  /* 0x0000000725077287 */ /* 0x000fe4000d000000 */
[----:B------:R-:W-:-:S04]  /*26f0*/  USEL UR4, UR27, UR4, !UP0 ;  /* 0x000000041b047287 */ /* 0x000fc8000c000000 */
[----:B------:R-:W-:Y:S02]  /*2700*/  UIADD3 UR8, UPT, UPT, UR7, -UR4, URZ ;  /* 0x8000000407087290 */ /* 0x000fe4000fffe0ff */
[----:B------:R-:W-:Y:S02]  /*2710*/  UIADD3 UR4, UPT, UPT, -UR7, UR4, URZ ;  /* 0x0000000407047290 */ /* 0x000fe4000fffe1ff */
[----:B------:R-:W-:Y:S02]  /*2720*/  UIMAD UR27, UR8, UR14, UR27 ;  /* 0x0000000e081b72a4 */ /* 0x000fe4000f8e021b */
[----:B------:R-:W-:-:S12]  /*2730*/  UIMAD UR37, UR4, UR16, UR37 ;  /* 0x00000010042572a4 */ /* 0x000fd8000f8e0225 */
.L_x_41:
[----:B------:R-:W-:Y:S01]  /*2740*/  VIADD R11, R11, 0x1 ;  /* 0x000000010b0b7836 */ /* 0x000fe20000000000 */
[----:B------:R-:W-:Y:S02]  /*2750*/  R2UR UR7, R54 ;  /* 0x00000000360772ca */ /* 0x000fe400000e0000 */
[----:B------:R-:W-:Y:S02]  /*2760*/  R2UR UR4, R53 ;  /* 0x00000000350472ca */ /* 0x000fe400000e0000 */
[C---:B------:R-:W-:Y:S02]  /*2770*/  ISETP.NE.AND P0, PT, R11.reuse, 0x2, PT ;  /* 0x000000020b00780c */ /* 0x040fe40003f05270 */
[----:B------:R-:W-:Y:S02]  /*2780*/  PLOP3.LUT P1, PT, PT, PT, PT, 0x80, 0x8 ;  /* 0x000000000008781c */ /* 0x000fe40003f2f070 */
[----:B-1----:R-:W-:Y:S02]  /*2790*/  SEL R0, RZ, 0x1, P0 ;  /* 0x00000001ff007807 */ /* 0x002fe40000000000 */
[----:B------:R-:W-:-:S02]  /*27a0*/  SEL R11, R11, RZ, P0 ;  /* 0x000000ff0b0b7207 */ /* 0x000fc40000000000 */
[----:B------:R-:W-:Y:S01]  /*27b0*/  LOP3.LUT R10, R10, R0, RZ, 0x3c, !PT ;  /* 0x000000000a0a7212 */ /* 0x000fe200078e3cff */
[----:B------:R-:W-:Y:S02]  /*27c0*/  UIADD3 UR16, UPT, UPT, UR37, UR7, URZ ;  /* 0x0000000725107290 */ /* 0x000fe4000fffe0ff */
[----:B------:R-:W-:Y:S01]  /*27d0*/  UIADD3 UR20, UPT, UPT, UR27, UR4, URZ ;  /* 0x000000041b147290 */ /* 0x000fe2000fffe0ff */
[----:B------:R-:W-:Y:S11]  /*27e0*/  BRA.U UP1, `(.L_x_42) ;  /* 0xfffffff1013c7547 */ /* 0x000ff6000b83ffff */
[----:B------:R-:W-:Y:S01]  /*27f0*/  UIADD3 UR7, UPT, UPT, UR6, 0x30, URZ ;  /* 0x0000003006077890 */ /* 0x000fe2000fffe0ff */
[----:B------:R-:W-:-:S03]  /*2800*/  SHF.L.U32 R2, R12, 0x1f, RZ ;  /* 0x0000001f0c027819 */ /* 0x000fc600000006ff */
[----:B------:R-:W-:-:S09]  /*2810*/  ULEA UR4, UR5, UR7, 0x3 ;  /* 0x0000000705047291 */ /* 0x000fd2000f8e18ff */
[----:B------:R-:W1:Y:S02]  /*2820*/  SYNCS.PHASECHK.TRANS64.TRYWAIT P0, [UR4], R2 ;  /* 0x00000002ff0075a7 */ /* 0x000e640008001104 */
[----:B-1----:R-:W-:Y:S05]  /*2830*/  @!P0 BRA `(.L_x_43) ;  /* 0x0000007c00e48947 */ /* 0x002fea0003800000 */
.L_x_181:
[----:B------:R-:W-:-:S04]  /*2840*/  UIADD3 UR4, UPT, UPT, UR5, 0x1, URZ ;  /* 0x0000000105047890 */ /* 0x000fc8000fffe0ff */
[----:B------:R-:W-:-:S04]  /*2850*/  UISETP.NE.AND UP0, UPT, UR4, 0x6, UPT ;  /* 0x000000060400788c */ /* 0x000fc8000bf05270 */
[----:B------:R-:W-:Y:S02]  /*2860*/  USEL UR6, URZ, 0x1, UP0 ;  /* 0x00000001ff067887 */ /* 0x000fe40008000000 */
[----:B------:R-:W-:-:S04]  /*2870*/  USEL UR4, UR4, URZ, UP0 ;  /* 0x000000ff04047287 */ /* 0x000fc80008000000 */
[----:B------:R-:W-:Y:S01]  /*2880*/  ULEA UR5, UR4, UR7, 0x3 ;  /* 0x0000000704057291 */ /* 0x000fe2000f8e18ff */
[----:B-1----:R-:W-:-:S04]  /*2890*/  LOP3.LUT R2, R12, UR6, RZ, 0x3c, !PT ;  /* 0x000000060c027c12 */ /* 0x002fc8000f8e3cff */
[----:B------:R-:W-:-:S04]  /*28a0*/  SHF.L.U32 R3, R2, 0x1f, RZ ;  /* 0x0000001f02037819 */ /* 0x000fc800000006ff */
[----:B------:R-:W1:Y:S02]  /*28b0*/  SYNCS.PHASECHK.TRANS64.TRYWAIT P0, [UR5], R3 ;  /* 0x00000003ff0075a7 */ /* 0x000e640008001105 */
[----:B-1----:R-:W-:Y:S05]  /*28c0*/  @!P0 BRA `(.L_x_44) ;  /* 0x0000007c00d88947 */ /* 0x002fea0003800000 */
.L_x_183:
[----:B------:R-:W-:-:S04]  /*28d0*/  UIADD3 UR4, UPT, UPT, UR4, 0x1, URZ ;  /* 0x0000000104047890 */ /* 0x000fc8000fffe0ff */
[----:B------:R-:W-:-:S04]  /*28e0*/  UISETP.NE.AND UP0, UPT, UR4, 0x6, UPT ;  /* 0x000000060400788c */ /* 0x000fc8000bf05270 */
[----:B------:R-:W-:Y:S02]  /*28f0*/  USEL UR6, URZ, 0x1, UP0 ;  /* 0x00000001ff067887 */ /* 0x000fe40008000000 */
[----:B------:R-:W-:-:S04]  /*2900*/  USEL UR4, UR4, URZ, UP0 ;  /* 0x000000ff04047287 */ /* 0x000fc80008000000 */
[----:B------:R-:W-:Y:S01]  /*2910*/  ULEA UR5, UR4, UR7, 0x3 ;  /* 0x0000000704057291 */ /* 0x000fe2000f8e18ff */
[----:B------:R-:W-:-:S04]  /*2920*/  LOP3.LUT R2, R2, UR6, RZ, 0x3c, !PT ;  /* 0x0000000602027c12 */ /* 0x000fc8000f8e3cff */
[----:B-1----:R-:W-:-:S04]  /*2930*/  SHF.L.U32 R3, R2, 0x1f, RZ ;  /* 0x0000001f02037819 */ /* 0x002fc800000006ff */
[----:B------:R-:W1:Y:S02]  /*2940*/  SYNCS.PHASECHK.TRANS64.TRYWAIT P0, [UR5], R3 ;  /* 0x00000003ff0075a7 */ /* 0x000e640008001105 */
[----:B-1----:R-:W-:Y:S05]  /*2950*/  @!P0 BRA `(.L_x_45) ;  /* 0x0000007c00cc8947 */ /* 0x002fea0003800000 */
.L_x_185:
        /* <DEDUP_REMOVED lines=9> */
.L_x_187:
        /* <DEDUP_REMOVED lines=9> */
.L_x_189:
[----:B------:R-:W-:-:S04]  /*2a80*/  UIADD3 UR4, UPT, UPT, UR4, 0x1, URZ ;  /* 0x0000000104047890 */ /* 0x000fc8000fffe0ff */
[----:B------:R-:W-:-:S04]  /*2a90*/  UISETP.NE.AND UP0, UPT, UR4, 0x6, UPT ;  /* 0x000000060400788c */ /* 0x000fc8000bf05270 */
[----:B------:R-:W-:Y:S02]  /*2aa0*/  USEL UR5, URZ, 0x1, UP0 ;  /* 0x00000001ff057887 */ /* 0x000fe40008000000 */
[----:B------:R-:W-:-:S04]  /*2ab0*/  USEL UR4, UR4, URZ, UP0 ;  /* 0x000000ff04047287 */ /* 0x000fc80008000000 */
[----:B------:R-:W-:Y:S01]  /*2ac0*/  ULEA UR4, UR4, UR7, 0x3 ;  /* 0x0000000704047291 */ /* 0x000fe2000f8e18ff */
[----:B------:R-:W-:-:S04]  /*2ad0*/  LOP3.LUT R2, R2, UR5, RZ, 0x3c, !PT ;  /* 0x0000000502027c12 */ /* 0x000fc8000f8e3cff */
[----:B------:R-:W-:Y:S01]  /*2ae0*/  SHF.L.U32 R2, R2, 0x1f, RZ ;  /* 0x0000001f02027819 */ /* 0x000fe200000006ff */
[----:B-1----:R-:W-:-:S07]  /*2af0*/  IMAD.U32 R0, RZ, RZ, UR4 ;  /* 0x00000004ff007e24 */ /* 0x002fce000f8e00ff */
.L_x_48:
[----:B-1----:R1:W2:Y:S02]  /*2b00*/  SYNCS.PHASECHK.TRANS64.TRYWAIT P0, [R0+URZ], R2 ;  /* 0x00000002000075a7 */ /* 0x0022a400080011ff */
[----:B--2---:R-:W-:Y:S05]  /*2b10*/  @!P0 NANOSLEEP.SYNCS 0x989680 ;  /* 0x009896800000895d */ /* 0x004fea0003900000 */
[----:B------:R-:W2:Y:S02]  /*2b20*/  @!P0 SYNCS.PHASECHK.TRANS64 P0, [R0+URZ], R2 ;  /* 0x00000002000085a7 */ /* 0x000ea400080010ff */
[----:B--2---:R-:W-:Y:S05]  /*2b30*/  @P0 EXIT ;  /* 0x000000000000094d */ /* 0x004fea0003800000 */
[----:B------:R-:W-:Y:S05]  /*2b40*/  BRA `(.L_x_48) ;  /* 0xfffffffc00ec7947 */ /* 0x000fea000383ffff */
.L_x_22:
[----:B------:R-:W-:-:S04]  /*2b50*/  UISETP.NE.AND UP0, UPT, UR52, URZ, UPT ;  /* 0x000000ff3400728c */ /* 0x000fc8000bf05270 */
[----:B------:R-:W-:-:S09]  /*2b60*/  UISETP.NE.OR UP0, UPT, UR17, 0x1, UP0 ;  /* 0x000000011100788c */ /* 0x000fd20008705670 */
[----:B------:R-:W-:Y:S05]  /*2b70*/  BRA.U UP0, `(.L_x_49) ;  /* 0x0000000500487547 */ /* 0x000fea000b800000 */
[----:B------:R-:W-:Y:S01]  /*2b80*/  ISETP.GE.U32.AND P2, PT, R0, 0x4, PT ;  /* 0x000000040000780c */ /* 0x000fe20003f46070 */
[----:B------:R-:W-:Y:S01]  /*2b90*/  IMAD.MOV.U32 R12, RZ, RZ, 0x1 ;  /* 0x00000001ff0c7424 */ /* 0x000fe200078e00ff */
[----:B------:R-:W-:Y:S02]  /*2ba0*/  CS2R R10, SRZ ;  /* 0x00000000000a7805 */ /* 0x000fe4000001ff00 */
[----:B------:R-:W-:Y:S01]  /*2bb0*/  CS2R R8, SRZ ;  /* 0x0000000000087805 */ /* 0x000fe2000001ff00 */
[----:B------:R-:W-:Y:S01]  /*2bc0*/  UMOV UR6, 0x400 ;  /* 0x0000040000067882 */ /* 0x000fe20000000000 */
[----:B------:R-:W-:Y:S01]  /*2bd0*/  UMOV UR5, URZ ;  /* 0x000000ff00057c82 */ /* 0x000fe20008000000 */
[----:B------:R-:W-:-:S12]  /*2be0*/  ULEA UR6, UR52, UR6, 0x18 ;  /* 0x0000000634067291 */ /* 0x000fd8000f8ec0ff */
.L_x_53:
[----:B------:R-:W-:Y:S02]  /*2bf0*/  LEA R2, R8, UR6, 0x3 ;  /* 0x0000000608027c11 */ /* 0x000fe4000f8e18ff */
[----:B------:R-:W-:-:S03]  /*2c00*/  SHF.L.U32 R4, R9, 0x1f, RZ ;  /* 0x0000001f09047819 */ /* 0x000fc600000006ff */
[----:B------:R-:W-:Y:S01]  /*2c10*/  VIADD R5, R2, 0x120 ;  /* 0x0000012002057836 */ /* 0x000fe20000000000 */
[----:B------:R-:W1:Y:S02]  /*2c20*/  SYNCS.PHASECHK.TRANS64.TRYWAIT P0, [R2+URZ+0x110], R4 ;  /* 0x00011004020075a7 */ /* 0x000e6400080011ff */
[----:B-1----:R-:W-:Y:S05]  /*2c30*/  @!P0 BRA `(.L_x_50) ;  /* 0x0000007c005c8947 */ /* 0x002fea0003800000 */
.L_x_190:
[----:B------:R-:W-:Y:S01]  /*2c40*/  ULEA UR4, UR5, UR6, 0x3 ;  /* 0x0000000605047291 */ /* 0x000fe2000f8e18ff */
[----:B-1----:R-:W-:Y:S01]  /*2c50*/  PRMT R2, RZ, 0x654, R5 ;  /* 0x00000654ff027816 */ /* 0x002fe20000000005 */
[----:B------:R-:W-:Y:S01]  /*2c60*/  @!P2 IMAD.MOV.U32 R4, RZ, RZ, 0x10 ;  /* 0x00000010ff04a424 */ /* 0x000fe200078e00ff */
[----:B------:R-:W-:Y:S01]  /*2c70*/  SHF.L.U32 R5, R12, 0x1f, RZ ;  /* 0x0000001f0c057819 */ /* 0x000fe200000006ff */
[----:B------:R-:W-:Y:S01]  /*2c80*/  UIADD3 UR7, UPT, UPT, UR4, 0xb0, URZ ;  /* 0x000000b004077890 */ /* 0x000fe2000fffe0ff */
[----:B------:R1:W-:Y:S05]  /*2c90*/  SYNCS.ARRIVE.TRANS64.RED.A1T0 RZ, [R2+URZ], RZ ;  /* 0x000000ff02ff79a7 */ /* 0x0003ea00081004ff */
[----:B------:R-:W-:Y:S01]  /*2ca0*/  IMAD.U32 R6, RZ, RZ, UR7 ;  /* 0x00000007ff067e24 */ /* 0x000fe2000f8e00ff */
[----:B------:R-:W2:Y:S04]  /*2cb0*/  SYNCS.PHASECHK.TRANS64.TRYWAIT P0, [UR4+0xc0], R5 ;  /* 0x0000c005ff0075a7 */ /* 0x000ea80008001104 */
[----:B------:R-:W-:Y:S01]  /*2cc0*/  PRMT R6, R0, 0x654, R6 ;  /* 0x0000065400067816 */ /* 0x000fe20000000006 */
[----:B-12---:R-:W-:Y:S06]  /*2cd0*/  @!P0 BRA `(.L_x_51) ;  /* 0x0000007c00488947 */ /* 0x006fec0003800000 */
.L_x_192:
[----:B------:R-:W-:Y:S01]  /*2ce0*/  ULEA UR8, UR5, UR6, 0x4 ;  /* 0x0000000605087291 */ /* 0x000fe2000f8e20ff */
[----:B------:R-:W-:Y:S01]  /*2cf0*/  SEL R3, R6, R3, !P2 ;  /* 0x0000000306037207 */ /* 0x000fe20005000000 */
[----:B------:R-:W-:Y:S01]  /*2d00*/  UIADD3 UR9, UPT, UPT, UR4, 0xb0, URZ ;  /* 0x000000b004097890 */ /* 0x000fe2000fffe0ff */
[----:B-1----:R-:W-:Y:S01]  /*2d10*/  LEA R2, R11, UR6, 0x3 ;  /* 0x000000060b027c11 */ /* 0x002fe2000f8e18ff */
[----:B------:R-:W-:Y:S01]  /*2d20*/  UIADD3 UR8, UPT, UPT, UR8, 0x140, URZ ;  /* 0x0000014008087890 */ /* 0x000fe2000fffe0ff */
[----:B------:R1:W-:Y:S01]  /*2d30*/  @!P2 SYNCS.ARRIVE.TRANS64.RED RZ, [R3+URZ], R4 ;  /* 0x0000000403ffa9a7 */ /* 0x0003e200080004ff */
[----:B------:R-:W-:Y:S01]  /*2d40*/  UIADD3 UR4, UPT, UPT, UR5, 0x1, URZ ;  /* 0x0000000105047890 */ /* 0x000fe2000fffe0ff */
[----:B------:R-:W-:-:S03]  /*2d50*/  VIADD R8, R8, 0x1 ;  /* 0x0000000108087836 */ /* 0x000fc60000000000 */
[----:B------:R-:W-:Y:S02]  /*2d60*/  UISETP.NE.AND UP0, UPT, UR4, 0x2, UPT ;  /* 0x000000020400788c */ /* 0x000fe4000bf05270 */
[----:B------:R-:W-:Y:S01]  /*2d70*/  ISETP.NE.AND P0, PT, R8, 0x2, PT ;  /* 0x000000020800780c */ /* 0x000fe20003f05270 */
[----:B------:R-:W-:Y:S06]  /*2d80*/  UGETNEXTWORKID.BROADCAST [UR8], [UR9] ;  /* 0x00000000080073ca */ /* 0x000fec0008000100 */
[----:B------:R-:W-:Y:S02]  /*2d90*/  USEL UR7, URZ, 0x1, UP0 ;  /* 0x00000001ff077887 */ /* 0x000fe40008000000 */
[----:B------:R-:W-:-:S04]  /*2da0*/  USEL UR5, UR4, URZ, UP0 ;  /* 0x000000ff04057287 */ /* 0x000fc80008000000 */
[----:B------:R-:W-:Y:S02]  /*2db0*/  LOP3.LUT R12, R12, UR7, RZ, 0x3c, !PT ;  /* 0x000000070c0c7c12 */ /* 0x000fe4000f8e3cff */
[----:B-1----:R-:W-:-:S04]  /*2dc0*/  SHF.L.U32 R4, R10, 0x1f, RZ ;  /* 0x0000001f0a047819 */ /* 0x002fc800000006ff */
[----:B------:R-:W1:Y:S02]  /*2dd0*/  SYNCS.PHASECHK.TRANS64.TRYWAIT P1, [R2+URZ+0xb0], R4 ;  /* 0x0000b004020075a7 */ /* 0x000e6400080211ff */
[----:B-1----:R-:W-:Y:S05]  /*2de0*/  @!P1 BRA `(.L_x_52) ;  /* 0x0000007c001c9947 */ /* 0x002fea0003800000 */
.L_x_193:
[C---:B-1----:R-:W-:Y:S01]  /*2df0*/  LEA R4, R11.reuse, UR6, 0x4 ;  /* 0x000000060b047c11 */ /* 0x042fe2000f8e20ff */
[----:B------:R-:W-:Y:S01]  /*2e00*/  VIADD R2, R2, 0xc0 ;  /* 0x000000c002027836 */ /* 0x000fe20000000000 */
[----:B------:R-:W-:Y:S01]  /*2e10*/  SEL R8, R8, RZ, P0 ;  /* 0x000000ff08087207 */ /* 0x000fe20000000000 */
[----:B------:R-:W-:-:S03]  /*2e20*/  VIADD R11, R11, 0x1 ;  /* 0x000000010b0b7836 */ /* 0x000fc60000000000 */
[----:B------:R-:W1:Y:S01]  /*2e30*/  LDS.128 R4, [R4+0x140] ;  /* 0x0001400004047984 */ /* 0x000e620000000c00 */
[----:B------:R-:W-:Y:S02]  /*2e40*/  PRMT R2, RZ, 0x654, R2 ;  /* 0x00000654ff027816 */ /* 0x000fe40000000002 */
[C---:B------:R-:W-:Y:S01]  /*2e50*/  ISETP.NE.AND P1, PT, R11.reuse, 0x2, PT ;  /* 0x000000020b00780c */ /* 0x040fe20003f25270 */
[----:B------:R-:W-:Y:S01]  /*2e60*/  @!PT LDS RZ, [RZ] ;  /* 0x00000000fffff984 */ /* 0x000fe20000000800 */
[----:B------:R-:W-:Y:S01]  /*2e70*/  @!PT LDS RZ, [RZ] ;  /* 0x00000000fffff984 */ /* 0x000fe20000000800 */
[----:B------:R-:W-:Y:S01]  /*2e80*/  @!PT LDS RZ, [RZ] ;  /* 0x00000000fffff984 */ /* 0x000fe20000000800 */
[----:B------:R-:W-:Y:S01]  /*2e90*/  @!PT LDS RZ, [RZ] ;  /* 0x00000000fffff984 */ /* 0x000fe20000000800 */
[----:B------:R2:W-:Y:S06]  /*2ea0*/  MEMBAR.ALL.CTA ;  /* 0x0000000000007992 */ /* 0x0005ec0000008000 */
[----:B--2---:R-:W2:Y:S01]  /*2eb0*/  FENCE.VIEW.ASYNC.S ;  /* 0x00000000000073c6 */ /* 0x004ea20000000000 */
[----:B------:R-:W-:Y:S01]  /*2ec0*/  SEL R11, R11, RZ, P1 ;  /* 0x000000ff0b0b7207 */ /* 0x000fe20000800000 */
[----:B--2---:R2:W-:Y:S01]  /*2ed0*/  SYNCS.ARRIVE.TRANS64.RED.A1T0 RZ, [R2+URZ], RZ ;  /* 0x000000ff02ff79a7 */ /* 0x0045e200081004ff */
[----:B-1----:R-:W-:-:S02]  /*2ee0*/  LOP3.LUT P3, RZ, R6, 0x1, RZ, 0xc0, !PT ;  /* 0x0000000106ff7812 */ /* 0x002fc4000786c0ff */
[----:B------:R-:W-:-:S04]  /*2ef0*/  SEL R4, RZ, 0x1, P1 ;  /* 0x00000001ff047807 */ /* 0x000fc80000800000 */
[----:B------:R-:W-:Y:S02]  /*2f00*/  LOP3.LUT R10, R10, R4, RZ, 0x3c, !PT ;  /* 0x000000040a0a7212 */ /* 0x000fe400078e3cff */
[----:B--2---:R-:W-:-:S04]  /*2f10*/  SEL R2, RZ, 0x1, P0 ;  /* 0x00000001ff027807 */ /* 0x004fc80000000000 */
[----:B------:R-:W-:Y:S01]  /*2f20*/  LOP3.LUT R9, R9, R2, RZ, 0x3c, !PT ;  /* 0x0000000209097212 */ /* 0x000fe200078e3cff */
[----:B------:R-:W-:Y:S06]  /*2f30*/  @P3 BRA `(.L_x_53) ;  /* 0xfffffffc002c3947 */ /* 0x000fec000383ffff */
[----:B------:R-:W-:Y:S01]  /*2f40*/  ULEA UR4, UR5, UR6, 0x3 ;  /* 0x0000000605047291 */ /* 0x000fe2000f8e18ff */
[----:B------:R-:W-:-:S08]  /*2f50*/  SHF.L.U32 R2, R12, 0x1f, RZ ;  /* 0x0000001f0c027819 */ /* 0x000fd000000006ff */
[----:B------:R-:W1:Y:S02]  /*2f60*/  SYNCS.PHASECHK.TRANS64 P0, [UR4+0xc0], R2 ;  /* 0x0000c002ff0075a7 */ /* 0x000e640008001004 */
[----:B-1----:R-:W-:Y:S05]  /*2f70*/  @P0 BRA `(.L_x_54) ;  /* 0x0000000000080947 */ /* 0x002fea0003800000 */
[----:B------:R-:W1:Y:S02]  /*2f80*/  SYNCS.PHASECHK.TRANS64.TRYWAIT P0, [UR4+0xc0], R2 ;  /* 0x0000c002ff0075a7 */ /* 0x000e640008001104 */
[----:B-1----:R-:W-:Y:S05]  /*2f90*/  @!P0 BRA `(.L_x_55) ;  /* 0x0000007800c48947 */ /* 0x002fea0003800000 */
.L_x_54:
[----:B------:R-:W-:-:S04]  /*2fa0*/  UIADD3 UR7, UPT, UPT, UR5, 0x1, URZ ;  /* 0x0000000105077890 */ /* 0x000fc8000fffe0ff */
[----:B------:R-:W-:-:S04]  /*2fb0*/  UISETP.NE.AND UP0, UPT, UR7, 0x2, UPT ;  /* 0x000000020700788c */ /* 0x000fc8000bf05270 */
[----:B------:R-:W-:Y:S02]  /*2fc0*/  USEL UR8, URZ, 0x1, UP0 ;  /* 0x00000001ff087887 */ /* 0x000fe40008000000 */
[----:B------:R-:W-:-:S04]  /*2fd0*/  USEL UR7, UR7, URZ, UP0 ;  /* 0x000000ff07077287 */ /* 0x000fc80008000000 */
[----:B------:R-:W-:Y:S01]  /*2fe0*/  ULEA UR7, UR7, UR6, 0x3 ;  /* 0x0000000607077291 */ /* 0x000fe2000f8e18ff */
[----:B-1----:R-:W-:-:S04]  /*2ff0*/  LOP3.LUT R2, R12, UR8, RZ, 0x3c, !PT ;  /* 0x000000080c027c12 */ /* 0x002fc8000f8e3cff */
[----:B------:R-:W-:-:S04]  /*3000*/  SHF.L.U32 R0, R2, 0x1f, RZ ;  /* 0x0000001f02007819 */ /* 0x000fc800000006ff */
[----:B------:R-:W1:Y:S02]  /*3010*/  SYNCS.PHASECHK.TRANS64 P0, [UR7+0xc0], R0 ;  /* 0x0000c000ff0075a7 */ /* 0x000e640008001007 */
[----:B-1----:R-:W-:Y:S05]  /*3020*/  @P0 EXIT ;  /* 0x000000000000094d */ /* 0x002fea0003800000 */
[----:B------:R-:W-:Y:S02]  /*3030*/  SHF.L.U32 R2, R2, 0x1f, RZ ;  /* 0x0000001f02027819 */ /* 0x000fe400000006ff */
[----:B------:R-:W-:-:S07]  /*3040*/  MOV R0, UR7 ;  /* 0x0000000700007c02 */ /* 0x000fce0008000f00 */
.L_x_56:
[----:B-1----:R1:W2:Y:S02]  /*3050*/  SYNCS.PHASECHK.TRANS64.TRYWAIT P0, [R0+URZ+0xc0], R2 ;  /* 0x0000c002000075a7 */ /* 0x0022a400080011ff */
[----:B--2---:R-:W-:Y:S05]  /*3060*/  @!P0 NANOSLEEP.SYNCS 0x989680 ;  /* 0x009896800000895d */ /* 0x004fea0003900000 */
[----:B------:R-:W2:Y:S02]  /*3070*/  @!P0 SYNCS.PHASECHK.TRANS64 P0, [R0+URZ+0xc0], R2 ;  /* 0x0000c002000085a7 */ /* 0x000ea400080010ff */
[----:B--2---:R-:W-:Y:S05]  /*3080*/  @P0 EXIT ;  /* 0x000000000000094d */ /* 0x004fea0003800000 */
[----:B------:R-:W-:Y:S05]  /*3090*/  BRA `(.L_x_56) ;  /* 0xfffffffc00ec7947 */ /* 0x000fea000383ffff */
.L_x_49:
[----:B------:R-:W-:Y:S05]  /*30a0*/  BRA.U UP4, `(.L_x_57) ;  /* 0x0000000d04bc7547 */ /* 0x000fea000b800000 */
[----:B------:R-:W-:Y:S01]  /*30b0*/  UMOV UR4, 0x40 ;  /* 0x0000004000047882 */ /* 0x000fe20000000000 */
[----:B------:R-:W-:Y:S01]  /*30c0*/  NOP ;  /* 0x0000000000007918 */ /* 0x000fe20000000000 */
[----:B------:R-:W-:Y:S01]  /*30d0*/  ULEA UR5, UR52, UR4, 0x18 ;  /* 0x0000000434057291 */ /* 0x000fe2000f8ec0ff */
[----:B------:R-:W-:Y:S02]  /*30e0*/  UMOV UR6, 0x400 ;  /* 0x0000040000067882 */ /* 0x000fe40000000000 */
[----:B------:R-:W-:-:S06]  /*30f0*/  ULEA UR6, UR52, UR6, 0x18 ;  /* 0x0000000634067291 */ /* 0x000fcc000f8ec0ff */
[----:B------:R-:W1:Y:S02]  /*3100*/  LDS.U8 R0, [UR5+0x1c] ;  /* 0x00001c05ff007984 */ /* 0x000e640008000000 */
[----:B-1----:R-:W-:-:S13]  /*3110*/  ISETP.NE.AND P0, PT, R0, RZ, PT ;  /* 0x000000ff0000720c */ /* 0x002fda0003f05270 */
[----:B------:R-:W-:Y:S05]  /*3120*/  @P0 BRA `(.L_x_58) ;  /* 0x0000000000580947 */ /* 0x000fea0003800000 */
[----:B------:R-:W-:-:S13]  /*3130*/  ELECT P0, URZ, PT ;  /* 0x0000000000ff782f */ /* 0x000fda0003800000 */
[----:B------:R-:W-:Y:S05]  /*3140*/  @!P0 BRA `(.L_x_59) ;  /* 0x0000000000608947 */ /* 0x000fea0003800000 */
[----:B------:R-:W-:Y:S01]  /*3150*/  UMOV UR4, 0x10 ;  /* 0x0000001000047882 */ /* 0x000fe20000000000 */
[----:B------:R-:W-:Y:S01]  /*3160*/  HFMA2 R0, -RZ, RZ, 0, 5.9604644775390625e-08 ;  /* 0x00000001ff007431 */ /* 0x000fe200000001ff */
[----:B------:R-:W-:-:S03]  /*3170*/  MOV R3, 0xffff ;  /* 0x0000ffff00037802 */ /* 0x000fc60000000f00 */
[----:B------:R-:W-:Y:S04]  /*3180*/  DEPBAR.LE SB1, 0x36 ;  /* 0x00009d800000791a */ /* 0x000fe80000000000 */
[----:B------:R-:W1:Y:S02]  /*3190*/  UTCATOMSWS.FIND_AND_SET.ALIGN UP0, UR4, UR4 ;  /* 0x00000004000475e3 */ /* 0x000e640008000800 */
[----:B-1----:R-:W-:Y:S01]  /*31a0*/  MOV R4, UR4 ;  /* 0x0000000400047c02 */ /* 0x002fe20008000f00 */
[----:B------:R-:W-:Y:S06]  /*31b0*/  BRA.U UP0, `(.L_x_60) ;  /* 0x0000000100187547 */ /* 0x000fec000b800000 */
.L_x_61:
[----:B------:R-:W-:Y:S05]  /*31c0*/  NANOSLEEP 0x64 ;  /* 0x000000640000795d */ /* 0x000fea0003800000 */
[----:B------:R-:W-:-:S05]  /*31d0*/  UMOV UR4, 0x10 ;  /* 0x0000001000047882 */ /* 0x000fca0000000000 */
[----:B------:R-:W-:Y:S04]  /*31e0*/  DEPBAR.LE SB1, 0x36 ;  /* 0x00009d800000791a */ /* 0x000fe80000000000 */
[----:B------:R-:W1:Y:S02]  /*31f0*/  UTCATOMSWS.FIND_AND_SET.ALIGN UP0, UR4, UR4 ;  /* 0x00000004000475e3 */ /* 0x000e640008000800 */
[----:B-1----:R-:W-:Y:S01]  /*3200*/  MOV R4, UR4 ;  /* 0x0000000400047c02 */ /* 0x002fe20008000f00 */
[----:B------:R-:W-:Y:S05]  /*3210*/  BRA.U !UP0, `(.L_x_61) ;  /* 0xfffffffd08e87547 */ /* 0x000fea000b83ffff */
.L_x_60:
[-C--:B------:R-:W-:Y:S02]  /*3220*/  SHF.L.U32 R3, R3, R4.reuse, RZ ;  /* 0x0000000403037219 */ /* 0x080fe400000006ff */
[----:B------:R-:W-:Y:S01]  /*3230*/  SHF.L.U32 R0, R0, R4, RZ ;  /* 0x0000000400007219 */ /* 0x000fe200000006ff */
[----:B------:R-:W-:Y:S02]  /*3240*/  IMAD.SHL.U32 R4, R4, 0x20, RZ ;  /* 0x0000002004047824 */ /* 0x000fe400078e00ff */
[----:B------:R1:W-:Y:S04]  /*3250*/  ATOMS.OR RZ, [UR5+0x14], R3 ;  /* 0x00001403ffff798c */ /* 0x0003e8000b000005 */
[----:B------:R1:W-:Y:S04]  /*3260*/  ATOMS.OR RZ, [UR5+0x18], R0 ;  /* 0x00001800ffff798c */ /* 0x0003e8000b000005 */
[----:B------:R1:W-:Y:S01]  /*3270*/  STS [UR6+0x160], R4 ;  /* 0x00016004ff007988 */ /* 0x0003e20008000806 */
[----:B------:R-:W-:Y:S05]  /*3280*/  BRA `(.L_x_59) ;  /* 0x0000000000107947 */ /* 0x000fea0003800000 */
.L_x_58:
[----:B------:R-:W-:Y:S02]  /*3290*/  MOV R0, 0xffffffff ;  /* 0xffffffff00007802 */ /* 0x000fe40000000f00 */
[----:B------:R-:W-:-:S03]  /*32a0*/  MOV R4, 0x32d0 ;  /* 0x000032d000047802 */ /* 0x000fc60000000f00 */
[----:B------:R1:W-:Y:S04]  /*32b0*/  STS [UR6+0x160], R0 ;  /* 0x00016000ff007988 */ /* 0x0003e80008000806 */
[----:B-1---5:R-:W-:Y:S05]  /*32c0*/  CALL.REL.NOINC `($__internal_1_$__cuda_sm10x_tcgen05_guardrail_trap_phase_invalid_during_alloc) ;  /* 0x0000008000c07944 */ /* 0x022fea0003c00000 */
.L_x_59:
[----:B------:R-:W-:Y:S05]  /*32d0*/  WARPSYNC.ALL ;  /* 0x0000000000007948 */ /* 0x000fea0003800000 */
[----:B------:R-:W2:Y:S01]  /*32e0*/  S2UR UR4, SR_CgaCtaId ;  /* 0x00000000000479c3 */ /* 0x000ea20000008800 */
[----:B------:R-:W-:Y:S01]  /*32f0*/  UMOV UR26, 0x400 ;  /* 0x00000400001a7882 */ /* 0x000fe20000000000 */
[----:B------:R-:W-:-:S06]  /*3300*/  NOP ;  /* 0x0000000000007918 */ /* 0x000fcc0000000000 */
[----:B------:R-:W-:Y:S06]  /*3310*/  BAR.ARV 0x6, 0xa0 ;  /* 0x0182800000007b1d */ /* 0x000fec0000002000 */
[----:B------:R-:W3:Y:S01]  /*3320*/  LDCU UR5, c[0x0][0x38c] ;  /* 0x00007180ff0577ac */ /* 0x000ee20008000800 */
[----:B------:R-:W-:Y:S01]  /*3330*/  LOP3.LUT R2, R2, 0xffff, RZ, 0xc0, !PT ;  /* 0x0000ffff02027812 */ /* 0x000fe200078ec0ff */
[----:B------:R-:W-:Y:S01]  /*3340*/  IMAD.MOV.U32 R11, RZ, RZ, 0x1 ;  /* 0x00000001ff0b7424 */ /* 0x000fe200078e00ff */
[----:B------:R-:W-:Y:S01]  /*3350*/  CS2R R8, SRZ ;  /* 0x0000000000087805 */ /* 0x000fe2000001ff00 */
[----:B------:R-:W4:Y:S01]  /*3360*/  LDCU UR7, c[0x0][0x38c] ;  /* 0x00007180ff0777ac */ /* 0x000f220008000800 */
[----:B------:R-:W-:Y:S01]  /*3370*/  R2UR UR27, R2 ;  /* 0x00000000021b72ca */ /* 0x000fe200000e0000 */
[----:B------:R-:W-:Y:S01]  /*3380*/  IMAD.MOV.U32 R10, RZ, RZ, RZ ;  /* 0x000000ffff0a7224 */ /* 0x000fe200078e00ff */
[----:B------:R-:W-:Y:S01]  /*3390*/  UMOV UR31, URZ ;  /* 0x000000ff001f7c82 */ /* 0x000fe20008000000 */
[----:B------:R-:W-:Y:S01]  /*33a0*/  UMOV UR22, URZ ;  /* 0x000000ff00167c82 */ /* 0x000fe20008000000 */
[----:B--2---:R-:W-:Y:S01]  /*33b0*/  ULEA UR26, UR4, UR26, 0x18 ;  /* 0x0000001a041a7291 */ /* 0x004fe2000f8ec0ff */
[----:B------:R-:W-:Y:S01]  /*33c0*/  UMOV UR38, 0x0 ;  /* 0x0000000000267882 */ /* 0x000fe20000000000 */
[----:B------:R-:W-:-:S02]  /*33d0*/  UMOV UR39, 0x8200910 ;  /* 0x0820091000277882 */ /* 0x000fc40000000000 */
[----:B------:R-:W-:Y:S02]  /*33e0*/  UIADD3 UR4, UPT, UPT, UR26, 0x8400, URZ ;  /* 0x000084001a047890 */ /* 0x000fe4000fffe0ff */
[----:B------:R-:W-:Y:S02]  /*33f0*/  UIADD3 UR6, UPT, UPT, UR26, 0x20400, URZ ;  /* 0x000204001a067890 */ /* 0x000fe4000fffe0ff */
[----:B---3--:R-:W-:Y:S01]  /*3400*/  UIADD3 UR5, UPT, UPT, UR5, 0x1f, URZ ;  /* 0x0000001f05057890 */ /* 0x008fe2000fffe0ff */
[----:B-1----:R-:W1:Y:S01]  /*3410*/  LDS R0, [UR26+0x160] ;  /* 0x0001601aff007984 */ /* 0x002e620008000800 */
[----:B------:R-:W-:Y:S01]  /*3420*/  UMOV UR36, 0x0 ;  /* 0x0000000000247882 */ /* 0x000fe20000000000 */
[----:B------:R-:W-:Y:S01]  /*3430*/  UMOV UR37, 0x8200910 ;  /* 0x0820091000257882 */ /* 0x000fe20000000000 */
[----:B------:R-:W-:Y:S02]  /*3440*/  USHF.R.S32.HI UR40, URZ, 0x1f, UR5 ;  /* 0x0000001fff287899 */ /* 0x000fe40008011405 */
[----:B----4-:R-:W-:-:S02]  /*3450*/  UISETP.GE.AND UP4, UPT, UR7, 0x1, UPT ;  /* 0x000000010700788c */ /* 0x010fc4000bf86270 */
[----:B------:R-:W-:Y:S02]  /*3460*/  ULEA.HI UR40, UR40, UR5, URZ, 0x5 ;  /* 0x0000000528287291 */ /* 0x000fe4000f8f28ff */
[----:B------:R-:W-:Y:S02]  /*3470*/  USHF.R.U32.HI UR5, URZ, 0x4, UR4 ;  /* 0x00000004ff057899 */ /* 0x000fe40008011604 */
[----:B------:R-:W-:Y:S02]  /*3480*/  USHF.R.S32.HI UR40, URZ, 0x5, UR40 ;  /* 0x00000005ff287899 */ /* 0x000fe40008011428 */
[----:B------:R-:W-:Y:S02]  /*3490*/  USHF.R.U32.HI UR4, URZ, 0x4, UR6 ;  /* 0x00000004ff047899 */ /* 0x000fe40008011606 */
[----:B------:R-:W-:Y:S02]  /*34a0*/  UISETP.LT.AND UP0, UPT, UR40, 0x1, UPT ;  /* 0x000000012800788c */ /* 0x000fe4000bf01270 */
[----:B------:R-:W-:-:S02]  /*34b0*/  ULOP3.LUT UR5, UR5, 0x3fff, URZ, 0xc0, !UPT ;  /* 0x00003fff05057892 */ /* 0x000fc4000f8ec0ff */
[----:B------:R-:W-:Y:S02]  /*34c0*/  ULOP3.LUT UR4, UR4, 0x3fff, URZ, 0xc0, !UPT ;  /* 0x00003fff04047892 */ /* 0x000fe4000f8ec0ff */
[----:B------:R-:W-:Y:S02]  /*34d0*/  USEL UR41, UR40, 0x1, !UP0 ;  /* 0x0000000128297887 */ /* 0x000fe4000c000000 */
[----:B------:R-:W-:Y:S02]  /*34e0*/  ULOP3.LUT UR28, UR5, 0x10000, URZ, 0xfc, !UPT ;  /* 0x00010000051c7892 */ /* 0x000fe4000f8efcff */
[----:B------:R-:W-:Y:S02]  /*34f0*/  ULOP3.LUT UR29, UR4, 0x10000, URZ, 0xfc, !UPT ;  /* 0x00010000041d7892 */ /* 0x000fe4000f8efcff */
[----:B------:R-:W-:Y:S01]  /*3500*/  UIADD3 UR41, UPT, UPT, -UR41, URZ, URZ ;  /* 0x000000ff29297290 */ /* 0x000fe2000fffe1ff */
[----:B------:R-:W-:Y:S01]  /*3510*/  UMOV UR34, 0x0 ;  /* 0x0000000000227882 */ /* 0x000fe20000000000 */
[----:B------:R-:W-:Y:S01]  /*3520*/  UMOV UR35, 0x8200910 ;  /* 0x0820091000237882 */ /* 0x000fe20000000000 */
[----:B------:R-:W-:Y:S01]  /*3530*/  UMOV UR32, 0x0 ;  /* 0x0000000000207882 */ /* 0x000fe20000000000 */
[----:B------:R-:W-:Y:S01]  /*3540*/  UMOV UR33, 0x8200910 ;  /* 0x0820091000217882 */ /* 0x000fe20000000000 */
[----:B-1----:R-:W-:-:S15]  /*3550*/  R2UR UR42, R0 ;  /* 0x00000000002a72ca */ /* 0x002fde00000e0000 */
.L_x_68:
[----:B------:R-:W-:Y:S02]  /*3560*/  LEA R0, R10, UR26, 0x3 ;  /* 0x0000001a0a007c11 */ /* 0x000fe4000f8e18ff */
[----:B------:R-:W-:Y:S02]  /*3570*/  SHF.L.U32 R2, R9, 0x1f, RZ ;  /* 0x0000001f09027819 */ /* 0x000fe400000006ff */
[----:B------:R-:W-:Y:S01]  /*3580*/  PLOP3.LUT P0, PT, PT, PT, UP4, 0x80, 0x8 ;  /* 0x000000000008781c */ /* 0x000fe20003f0f048 */
[----:B------:R-:W-:Y:S01]  /*3590*/  VIADD R3, R0, 0xc0 ;  /* 0x000000c000037836 */ /* 0x000fe20000000000 */
[----:B-1----:R-:W1:Y:S02]  /*35a0*/  SYNCS.PHASECHK.TRANS64.TRYWAIT P1, [R0+URZ+0xb0], R2 ;  /* 0x0000b002000075a7 */ /* 0x002e6400080211ff */
[----:B-1-3--:R-:W-:Y:S09]  /*35b0*/  @!P1 BRA `(.L_x_62) ;  /* 0x0000007400549947 */ /* 0x00aff20003800000 */
.L_x_195:
[----:B------:R-:W-:Y:S01]  /*35c0*/  LEA R4, R10, UR26, 0x4 ;  /* 0x0000001a0a047c11 */ /* 0x000fe2000f8e20ff */
[----:B------:R-:W-:Y:S01]  /*35d0*/  @UP4 ULEA UR4, UR22, UR26, 0x3 ;  /* 0x0000001a16044291 */ /* 0x000fe2000f8e18ff */
[----:B------:R-:W-:Y:S01]  /*35e0*/  PLOP3.LUT P2, PT, PT, PT, PT, 0x80, 0x8 ;  /* 0x000000000008781c */ /* 0x000fe20003f4f070 */
[----:B------:R-:W-:Y:S01]  /*35f0*/  ULEA UR30, UR31, UR26, 0x3 ;  /* 0x0000001a1f1e7291 */ /* 0x000fe2000f8e18ff */
[----:B------:R-:W-:Y:S01]  /*3600*/  PRMT R3, RZ, 0x654, R3 ;  /* 0x00000654ff037816 */ /* 0x000fe20000000003 */
[----:B------:R-:W-:Y:S01]  /*3610*/  ULEA UR11, UR31, UR42, 0x7 ;  /* 0x0000002a1f0b7291 */ /* 0x000fe2000f8e38ff */
[----:B------:R-:W2:Y:S01]  /*3620*/  LDS.128 R4, [R4+0x140] ;  /* 0x0001400004047984 */ /* 0x000ea20000000c00 */
[----:B-1----:R-:W-:Y:S02]  /*3630*/  @P0 SHF.L.U32 R2, R8, 0x1f, RZ ;  /* 0x0000001f08020819 */ /* 0x002fe400000006ff */
[----:B------:R-:W-:Y:S01]  /*3640*/  SHF.L.U32 R0, R11, 0x1f, RZ ;  /* 0x0000001f0b007819 */ /* 0x000fe200000006ff */
[----:B------:R-:W-:Y:S01]  /*3650*/  @!PT LDS RZ, [RZ] ;  /* 0x00000000fffff984 */ /* 0x000fe20000000800 */
[----:B------:R-:W-:Y:S01]  /*3660*/  @!PT LDS RZ, [RZ] ;  /* 0x00000000fffff984 */ /* 0x000fe20000000800 */
[----:B------:R-:W-:Y:S01]  /*3670*/  @!PT LDS RZ, [RZ] ;  /* 0x00000000fffff984 */ /* 0x000fe20000000800 */
[----:B------:R-:W-:Y:S01]  /*3680*/  @!PT LDS RZ, [RZ] ;  /* 0x00000000fffff984 */ /* 0x000fe20000000800 */
[----:B------:R1:W-:Y:S06]  /*3690*/  MEMBAR.ALL.CTA ;  /* 0x0000000000007992 */ /* 0x0003ec0000008000 */
[----:B-1----:R-:W1:Y:S02]  /*36a0*/  FENCE.VIEW.ASYNC.S ;  /* 0x00000000000073c6 */ /* 0x002e640000000000 */
[----:B-1----:R1:W-:Y:S01]  /*36b0*/  SYNCS.ARRIVE.TRANS64.RED.A1T0 RZ, [R3+URZ], RZ ;  /* 0x000000ff03ff79a7 */ /* 0x0023e200081004ff */
[----:B------:R1:W3:Y:S01]  /*36c0*/  @P0 SYNCS.PHASECHK.TRANS64.TRYWAIT P2, [UR4], R2 ;  /* 0x00000002ff0005a7 */ /* 0x0002e20008041104 */
[----:B--2---:R-:W-:Y:S01]  /*36d0*/  LOP3.LUT P1, RZ, R6, 0x1, RZ, 0xc0, !PT ;  /* 0x0000000106ff7812 */ /* 0x004fe2000782c0ff */
[----:B------:R-:W2:Y:S02]  /*36e0*/  SYNCS.PHASECHK.TRANS64.TRYWAIT P0, [UR30+0xf0], R0 ;  /* 0x0000f000ff0075a7 */ /* 0x000ea4000800111e */
[----:B-123--:R-:W-:Y:S10]  /*36f0*/  @!P0 BRA `(.L_x_63) ;  /* 0x0000007400188947 */ /* 0x00eff40003800000 */
.L_x_197:
[----:B------:R-:W-:Y:S01]  /*3700*/  IADD3 R10, PT, PT, R10, 0x1, RZ ;  /* 0x000000010a0a7810 */ /* 0x000fe20007ffe0ff */
[----:B------:R-:W-:Y:S06]  /*3710*/  BRA.U !UP4, `(.L_x_64) ;  /* 0x000000010cc07547 */ /* 0x000fec000b800000 */
[----:B------:R-:W-:Y:S01]  /*3720*/  UPLOP3.LUT UP2, UPT, UPT, UPT, UPT, 0x40, 0x4 ;  /* 0x000000000004789c */ /* 0x000fe20003f4e870 */
[----:B------:R-:W-:Y:S01]  /*3730*/  UMOV UR24, UR41 ;  /* 0x0000002900187c82 */ /* 0x000fe20008000000 */
[----:B------:R-:W-:Y:S01]  /*3740*/  UMOV UR23, UR40 ;  /* 0x0000002800177c82 */ /* 0x000fe20008000000 */
[----:B------:R-:W-:-:S08]  /*3750*/  UMOV UR10, UR22 ;  /* 0x00000016000a7c82 */ /* 0x000fd00008000000 */
.L_x_67:
[----:B------:R-:W-:Y:S02]  /*3760*/  UIADD3 UR24, UPT, UPT, UR24, 0x1, URZ ;  /* 0x0000000118187890 */ /* 0x000fe4000fffe0ff */
[----:B--2---:R-:W-:Y:S02]  /*3770*/  ULEA UR5, UR10, UR26, 0x3 ;  /* 0x0000001a0a057291 */ /* 0x004fe4000f8e18ff */
[----:B------:R-:W-:Y:S01]  /*3780*/  UISETP.NE.AND UP3, UPT, UR24, URZ, UPT ;  /* 0x000000ff1800728c */ /* 0x000fe2000bf65270 */
[----:B---3--:R-:W-:Y:S10]  /*3790*/  @P2 BRA `(.L_x_65) ;  /* 0x00000000000c2947 */ /* 0x008ff40003800000 */
[----:B-1----:R-:W-:Y:S04]  /*37a0*/  SHF.L.U32 R2, R8, 0x1f, RZ ;  /* 0x0000001f08027819 */ /* 0x002fe800000006ff */
[----:B------:R-:W1:Y:S02]  /*37b0*/  SYNCS.PHASECHK.TRANS64.TRYWAIT P0, [UR5], R2 ;  /* 0x00000002ff0075a7 */ /* 0x000e640008001105 */
[----:B-1----:R-:W-:Y:S05]  /*37c0*/  @!P0 BRA `(.L_x_66) ;  /* 0x0000007000fc8947 */ /* 0x002fea0003800000 */
.L_x_65:
[----:B------:R-:W-:Y:S01]  /*37d0*/  UISETP.NE.AND UP0, UPT, UR23, 0x1, UPT ;  /* 0x000000011700788c */ /* 0x000fe2000bf05270 */
[----:B------:R-:W-:Y:S01]  /*37e0*/  PLOP3.LUT P2, PT, PT, PT, PT, 0x80, 0x8 ;  /* 0x000000000008781c */ /* 0x000fe20003f4f070 */
[----:B------:R-:W-:Y:S02]  /*37f0*/  UIADD3 UR4, UPT, UPT, UR10, 0x1, URZ ;  /* 0x000000010a047890 */ /* 0x000fe4000fffe0ff */
[----:B------:R-:W-:Y:S02]  /*3800*/  UIADD3 UR25, UPT, UPT, UR5, 0x30, URZ ;  /* 0x0000003005197890 */ /* 0x000fe4000fffe0ff */
[----:B------:R-:W-:Y:S01]  /*3810*/  UISETP.NE.AND UP1, UPT, UR4, 0x6, UPT ;  /* 0x000000060400788c */ /* 0x000fe2000bf25270 */
[----:B------:R-:W-:Y:S01]  /*3820*/  PLOP3.LUT P0, PT, PT, PT, UP0, 0x80, 0x8 ;  /* 0x000000000008781c */ /* 0x000fe20003f0f008 */
[----:B------:R-:W-:Y:S02]  /*3830*/  UIADD3 UR23, UPT, UPT, UR23, -0x1, URZ ;  /* 0xffffffff17177890 */ /* 0x000fe4000fffe0ff */
[----:B------:R-:W-:Y:S02]  /*3840*/  USEL UR6, URZ, 0x1, UP1 ;  /* 0x00000001ff067887 */ /* 0x000fe40008800000 */
[----:B------:R-:W-:Y:S01]  /*3850*/  USEL UR22, UR4, URZ, UP1 ;  /* 0x000000ff04167287 */ /* 0x000fe20008800000 */
[----:B------:R-:W-:Y:S01]  /*3860*/  UMOV UR7, 0x40004040 ;  /* 0x4000404000077882 */ /* 0x000fe20000000000 */
[----:B------:R-:W-:Y:S02]  /*3870*/  UMOV UR5, 0x40004040 ;  /* 0x4000404000057882 */ /* 0x000fe40000000000 */
[----:B------:R-:W-:Y:S01]  /*3880*/  @UP0 ULEA UR4, UR22, UR26, 0x3 ;  /* 0x0000001a16040291 */ /* 0x000fe2000f8e18ff */
[----:B------:R-:W-:Y:S01]  /*3890*/  LOP3.LUT R8, R8, UR6, RZ, 0x3c, !PT ;  /* 0x0000000608087c12 */ /* 0x000fe2000f8e3cff */
[----:B------:R-:W-:Y:S01]  /*38a0*/  ULEA UR6, UR10, UR29, 0xa ;  /* 0x0000001d0a067291 */ /* 0x000fe2000f8e50ff */
[----:B------:R-:W-:Y:S02]  /*38b0*/  UMOV UR21, 0x40004040 ;  /* 0x4000404000157882 */ /* 0x000fe40000000000 */
[----:B-1----:R-:W-:Y:S01]  /*38c0*/  @P0 SHF.L.U32 R0, R8, 0x1f, RZ ;  /* 0x0000001f08000819 */ /* 0x002fe200000006ff */
[----:B------:R-:W-:Y:S02]  /*38d0*/  UIADD3 UR20, UPT, UPT, UR6, 0x2, URZ ;  /* 0x0000000206147890 */ /* 0x000fe4000fffe0ff */
[----:B------:R-:W-:Y:S01]  /*38e0*/  UIADD3 UR16, UPT, UPT, UR6, 0x4, URZ ;  /* 0x0000000406107890 */ /* 0x000fe2000fffe0ff */
[----:B------:R2:W3:Y:S01]  /*38f0*/  @P0 SYNCS.PHASECHK.TRANS64.TRYWAIT P2, [UR4], R0 ;  /* 0x00000000ff0005a7 */ /* 0x0004e20008041104 */
[----:B------:R-:W-:Y:S02]  /*3900*/  ULEA UR4, UR10, UR28, 0xa ;  /* 0x0000001c0a047291 */ /* 0x000fe4000f8e50ff */
[----:B------:R-:W-:Y:S02]  /*3910*/  UIADD3 UR12, UPT, UPT, UR6, 0x6, URZ ;  /* 0x00000006060c7890 */ /* 0x000fe4000fffe0ff */
[----:B------:R-:W-:Y:S02]  /*3920*/  UIADD3 UR18, UPT, UPT, UR4, 0x2, URZ ;  /* 0x0000000204127890 */ /* 0x000fe4000fffe0ff */
[----:B------:R-:W-:Y:S02]  /*3930*/  UIADD3 UR14, UPT, UPT, UR4, 0x4, URZ ;  /* 0x00000004040e7890 */ /* 0x000fe4000fffe0ff */
[----:B------:R-:W-:Y:S01]  /*3940*/  UIADD3 UR8, UPT, UPT, UR4, 0x6, URZ ;  /* 0x0000000604087890 */ /* 0x000fe2000fffe0ff */
[----:B------:R2:W-:Y:S01]  /*3950*/  UTCHMMA gdesc[UR4], gdesc[UR6], tmem[UR11], tmem[UR38], idesc[UR39], UP2 ;  /* 0x00ff2606040075ea */ /* 0x0005e2000900000b */
[----:B------:R-:W-:Y:S01]  /*3960*/  UPLOP3.LUT UP2, UPT, UPT, UPT, UPT, 0x80, 0x8 ;  /* 0x000000000008789c */ /* 0x000fe20003f4f070 */
[----:B------:R-:W-:Y:S01]  /*3970*/  UMOV UR19, 0x40004040 ;  /* 0x4000404000137882 */ /* 0x000fe20000000000 */
[----:B------:R-:W-:Y:S01]  /*3980*/  UMOV UR17, 0x40004040 ;  /* 0x4000404000117882 */ /* 0x000fe20000000000 */
[----:B------:R2:W-:Y:S01]  /*3990*/  UTCHMMA gdesc[UR18], gdesc[UR20], tmem[UR11], tmem[UR36], idesc[UR37], UPT ;  /* 0x00ff2414120075ea */ /* 0x0005e2000b80000b */
[----:B------:R-:W-:Y:S01]  /*39a0*/  UMOV UR15, 0x40004040 ;  /* 0x40004040000f7882 */ /* 0x000fe20000000000 */
[----:B------:R-:W-:Y:S01]  /*39b0*/  UMOV UR13, 0x40004040 ;  /* 0x40004040000d7882 */ /* 0x000fe20000000000 */
[----:B------:R-:W-:Y:S01]  /*39c0*/  UMOV UR9, 0x40004040 ;  /* 0x4000404000097882 */ /* 0x000fe20000000000 */
[----:B------:R2:W-:Y:S01]  /*39d0*/  UTCHMMA gdesc[UR14], gdesc[UR16], tmem[UR11], tmem[UR34], idesc[UR35], UPT ;  /* 0x00ff22100e0075ea */ /* 0x0005e2000b80000b */
[----:B------:R2:W-:Y:S01]  /*39e0*/  UTCHMMA gdesc[UR8], gdesc[UR12], tmem[UR11], tmem[UR32], idesc[UR33], UPT ;  /* 0x00ff200c080075ea */ /* 0x0005e2000b80000b */
[----:B------:R2:W-:Y:S01]  /*39f0*/  UTCBAR.MULTICAST [UR25], URZ, UR27 ;  /* 0x000000ff190073e9 */ /* 0x0005e2000800081b */
[----:B------:R-:W-:Y:S01]  /*3a00*/  UMOV UR10, UR22 ;  /* 0x00000016000a7c82 */ /* 0x000fe20008000000 */
[----:B------:R-:W-:Y:S05]  /*3a10*/  BRA.U UP3, `(.L_x_67) ;  /* 0xfffffffd03507547 */ /* 0x000fea000b83ffff */
.L_x_64:
[----:B--2---:R-:W-:Y:S01]  /*3a20*/  UIADD3 UR4, UPT, UPT, UR31, 0x1, URZ ;  /* 0x000000011f047890 */ /* 0x004fe2000fffe0ff */
[C---:B------:R-:W-:Y:S01]  /*3a30*/  ISETP.NE.AND P0, PT, R10.reuse, 0x2, PT ;  /* 0x000000020a00780c */ /* 0x040fe20003f05270 */
[----:B------:R-:W-:Y:S02]  /*3a40*/  UIADD3 UR5, UPT, UPT, UR30, 0xd0, URZ ;  /* 0x000000d01e057890 */ /* 0x000fe4000fffe0ff */
[----:B------:R-:W-:Y:S01]  /*3a50*/  UISETP.NE.AND UP0, UPT, UR4, 0x4, UPT ;  /* 0x000000040400788c */ /* 0x000fe2000bf05270 */
[----:B-1----:R-:W-:Y:S02]  /*3a60*/  SEL R0, RZ, 0x1, P0 ;  /* 0x00000001ff007807 */ /* 0x002fe40000000000 */
[----:B------:R-:W-:Y:S01]  /*3a70*/  SEL R10, R10, RZ, P0 ;  /* 0x000000ff0a0a7207 */ /* 0x000fe20000000000 */
[----:B------:R-:W-:Y:S01]  /*3a80*/  USEL UR6, URZ, 0x1, UP0 ;  /* 0x00000001ff067887 */ /* 0x000fe20008000000 */
[----:B------:R-:W-:Y:S01]  /*3a90*/  LOP3.LUT R9, R9, R0, RZ, 0x3c, !PT ;  /* 0x0000000009097212 */ /* 0x000fe200078e3cff */
[----:B------:R-:W-:Y:S01]  /*3aa0*/  USEL UR31, UR4, URZ, UP0 ;  /* 0x000000ff041f7287 */ /* 0x000fe20008000000 */
[----:B------:R1:W-:Y:S03]  /*3ab0*/  UTCBAR [UR5], URZ ;  /* 0x000000ff050073e9 */ /* 0x0003e600080000ff */
[----:B------:R-:W-:Y:S01]  /*3ac0*/  LOP3.LUT R11, R11, UR6, RZ, 0x3c, !PT ;  /* 0x000000060b0b7c12 */ /* 0x000fe2000f8e3cff */
[----:B------:R-:W-:Y:S07]  /*3ad0*/  @P1 BRA `(.L_x_68) ;  /* 0xfffffff800a01947 */ /* 0x000fee000383ffff */
[----:B------:R-:W2:Y:S01]  /*3ae0*/  S2UR UR8, SR_CgaCtaId ;  /* 0x00000000000879c3 */ /* 0x000ea20000008800 */
[----:B------:R-:W-:Y:S01]  /*3af0*/  ELECT P0, URZ, PT ;  /* 0x0000000000ff782f */ /* 0x000fe20003800000 */
[----:B------:R-:W-:Y:S01]  /*3b00*/  IMAD.MOV.U32 R0, RZ, RZ, 0x1 ;  /* 0x00000001ff007424 */ /* 0x000fe200078e00ff */
[----:B------:R-:W-:Y:S01]  /*3b10*/  UIADD3 UR26, UPT, UPT, UR26, 0xf0, URZ ;  /* 0x000000f01a1a7890 */ /* 0x000fe2000fffe0ff */
[----:B------:R-:W-:Y:S01]  /*3b20*/  SHF.L.U32 R2, R11, 0x1f, RZ ;  /* 0x0000001f0b027819 */ /* 0x000fe200000006ff */
[----:B------:R-:W-:-:S03]  /*3b30*/  UMOV UR4, 0x40 ;  /* 0x0000004000047882 */ /* 0x000fc60000000000 */
[----:B------:R-:W-:Y:S01]  /*3b40*/  UVIRTCOUNT.DEALLOC.SMPOOL 0x80 ;  /* 0x000000800000784c */ /* 0x000fe20000000000 */
[----:B--2---:R-:W-:Y:S02]  /*3b50*/  ULEA UR8, UR8, UR4, 0x18 ;  /* 0x0000000408087291 */ /* 0x004fe4000f8ec0ff */
[----:B------:R-:W-:-:S07]  /*3b60*/  ULEA UR4, UR31, UR26, 0x3 ;  /* 0x0000001a1f047291 */ /* 0x000fce000f8e18ff */
[----:B------:R2:W-:Y:S02]  /*3b70*/  @P0 STS.U8 [UR8+0x1c], R0 ;  /* 0x00001c00ff000988 */ /* 0x0005e40008000008 */
[----:B------:R-:W4:Y:S02]  /*3b80*/  SYNCS.PHASECHK.TRANS64.TRYWAIT P0, [UR4], R2 ;  /* 0x00000002ff0075a7 */ /* 0x000f240008001104 */
[----:B--2-4-:R-:W-:Y:S05]  /*3b90*/  @!P0 BRA `(.L_x_69) ;  /* 0x0000007000208947 */ /* 0x014fea0003800000 */
.L_x_200:
[----:B------:R-:W-:-:S04]  /*3ba0*/  UIADD3 UR4, UPT, UPT, UR31, 0x1, URZ ;  /* 0x000000011f047890 */ /* 0x000fc8000fffe0ff */
[----:B------:R-:W-:-:S04]  /*3bb0*/  UISETP.NE.AND UP0, UPT, UR4, 0x4, UPT ;  /* 0x000000040400788c */ /* 0x000fc8000bf05270 */
[----:B------:R-:W-:Y:S02]  /*3bc0*/  USEL UR6, URZ, 0x1, UP0 ;  /* 0x00000001ff067887 */ /* 0x000fe40008000000 */
[----:B------:R-:W-:-:S04]  /*3bd0*/  USEL UR4, UR4, URZ, UP0 ;  /* 0x000000ff04047287 */ /* 0x000fc80008000000 */
[----:B-1----:R-:W-:Y:S01]  /*3be0*/  ULEA UR5, UR4, UR26, 0x3 ;  /* 0x0000001a04057291 */ /* 0x002fe2000f8e18ff */
[----:B--2---:R-:W-:-:S04]  /*3bf0*/  LOP3.LUT R2, R11, UR6, RZ, 0x3c, !PT ;  /* 0x000000060b027c12 */ /* 0x004fc8000f8e3cff */
[----:B------:R-:W-:-:S04]  /*3c00*/  SHF.L.U32 R3, R2, 0x1f, RZ ;  /* 0x0000001f02037819 */ /* 0x000fc800000006ff */
[----:B------:R-:W1:Y:S02]  /*3c10*/  SYNCS.PHASECHK.TRANS64.TRYWAIT P0, [UR5], R3 ;  /* 0x00000003ff0075a7 */ /* 0x000e640008001105 */
[----:B-1----:R-:W-:Y:S05]  /*3c20*/  @!P0 BRA `(.L_x_70) ;  /* 0x0000007000148947 */ /* 0x002fea0003800000 */
.L_x_202:
        /* <DEDUP_REMOVED lines=9> */
.L_x_204:
[----:B------:R-:W-:-:S04]  /*3cc0*/  UIADD3 UR4, UPT, UPT, UR4, 0x1, URZ ;  /* 0x0000000104047890 */ /* 0x000fc8000fffe0ff */
[----:B------:R-:W-:-:S04]  /*3cd0*/  UISETP.NE.AND UP0, UPT, UR4, 0x4, UPT ;  /* 0x000000040400788c */ /* 0x000fc8000bf05270 */
[----:B------:R-:W-:Y:S02]  /*3ce0*/  USEL UR5, URZ, 0x1, UP0 ;  /* 0x00000001ff057887 */ /* 0x000fe40008000000 */
[----:B------:R-:W-:-:S04]  /*3cf0*/  USEL UR4, UR4, URZ, UP0 ;  /* 0x000000ff04047287 */ /* 0x000fc80008000000 */
[----:B------:R-:W-:Y:S01]  /*3d00*/  ULEA UR4, UR4, UR26, 0x3 ;  /* 0x0000001a04047291 */ /* 0x000fe2000f8e18ff */
[----:B------:R-:W-:-:S04]  /*3d10*/  LOP3.LUT R2, R2, UR5, RZ, 0x3c, !PT ;  /* 0x0000000502027c12 */ /* 0x000fc8000f8e3cff */
[----:B------:R-:W-:-:S04]  /*3d20*/  SHF.L.U32 R2, R2, 0x1f, RZ ;  /* 0x0000001f02027819 */ /* 0x000fc800000006ff */
[----:B------:R-:W2:Y:S02]  /*3d30*/  SYNCS.PHASECHK.TRANS64.TRYWAIT P0, [UR4], R2 ;  /* 0x00000002ff0075a7 */ /* 0x000ea40008001104 */
[----:B--2---:R-:W-:Y:S05]  /*3d40*/  @!P0 BRA `(.L_x_72) ;  /* 0x0000006c00fc8947 */ /* 0x004fea0003800000 */
.L_x_206:
[----:B------:R-:W-:Y:S01]  /*3d50*/  NOP ;  /* 0x0000000000007918 */ /* 0x000fe20000000000 */
[----:B-1----:R-:W1:Y:S01]  /*3d60*/  LDS R0, [UR8+0x14] ;  /* 0x00001408ff007984 */ /* 0x002e620008000800 */
[----:B------:R-:W-:Y:S01]  /*3d70*/  ULOP3.LUT UR4, UR42, 0xffff, URZ, 0xc0, !UPT ;  /* 0x0000ffff2a047892 */ /* 0x000fe2000f8ec0ff */
[----:B------:R-:W-:Y:S01]  /*3d80*/  UMOV UR5, 0xffff ;  /* 0x0000ffff00057882 */ /* 0x000fe20000000000 */
[----:B------:R-:W-:Y:S02]  /*3d90*/  UMOV UR6, 0x1 ;  /* 0x0000000100067882 */ /* 0x000fe40000000000 */
[----:B------:R-:W-:-:S04]  /*3da0*/  USHF.R.U32.HI UR4, URZ, 0x5, UR4 ;  /* 0x00000005ff047899 */ /* 0x000fc80008011604 */
[----:B------:R-:W-:Y:S02]  /*3db0*/  USHF.L.U32 UR5, UR5, UR4, URZ ;  /* 0x0000000405057299 */ /* 0x000fe400080006ff */
[----:B------:R-:W-:-:S04]  /*3dc0*/  USHF.L.U32 UR4, UR6, UR4, URZ ;  /* 0x0000000406047299 */ /* 0x000fc800080006ff */
[----:B-1----:R-:W-:-:S04]  /*3dd0*/  LOP3.LUT R0, R0, UR5, RZ, 0xc0, !PT ;  /* 0x0000000500007c12 */ /* 0x002fc8000f8ec0ff */
[----:B------:R-:W-:-:S13]  /*3de0*/  ISETP.NE.AND P0, PT, R0, UR5, PT ;  /* 0x0000000500007c0c */ /* 0x000fda000bf05270 */
[----:B------:R-:W-:Y:S05]  /*3df0*/  @P0 BRA `(.L_x_73) ;  /* 0x0000000000580947 */ /* 0x000fea0003800000 */
[----:B------:R-:W1:Y:S02]  /*3e00*/  LDS R0, [UR8+0x18] ;  /* 0x00001808ff007984 */ /* 0x000e640008000800 */
[----:B-1----:R-:W-:-:S04]  /*3e10*/  LOP3.LUT R0, R0, UR4, RZ, 0xc0, !PT ;  /* 0x0000000400007c12 */ /* 0x002fc8000f8ec0ff */
[----:B------:R-:W-:-:S13]  /*3e20*/  ISETP.NE.AND P0, PT, R0, UR4, PT ;  /* 0x0000000400007c0c */ /* 0x000fda000bf05270 */
[----:B------:R-:W-:Y:S05]  /*3e30*/  @P0 BRA `(.L_x_74) ;  /* 0x00000000003c0947 */ /* 0x000fea0003800000 */
[----:B------:R-:W1:Y:S01]  /*3e40*/  S2R R2, SR_LANEID ;  /* 0x0000000000027919 */ /* 0x000e620000000000 */
[----:B------:R-:W-:-:S06]  /*3e50*/  ULOP3.LUT UR5, URZ, UR5, URZ, 0x33, !UPT ;  /* 0x00000005ff057292 */ /* 0x000fcc000f8e33ff */
[----:B------:R-:W-:-:S04]  /*3e60*/  IMAD.U32 R0, RZ, RZ, UR5 ;  /* 0x00000005ff007e24 */ /* 0x000fc8000f8e00ff */
[----:B------:R2:W4:Y:S02]  /*3e70*/  REDUX UR7, R0 ;  /* 0x00000000000773c4 */ /* 0x0005240000000000 */
[----:B------:R1:W-:Y:S01]  /*3e80*/  UTCATOMSWS.AND URZ, UR5 ;  /* 0x0000000500ff79e3 */ /* 0x0003e20008000000 */
[----:B--2---:R-:W-:Y:S01]  /*3e90*/  LOP3.LUT R0, RZ, UR4, RZ, 0x33, !PT ;  /* 0x00000004ff007c12 */ /* 0x004fe2000f8e33ff */
[----:B------:R-:W-:Y:S02]  /*3ea0*/  VOTEU.ANY UR4, UPT, PT ;  /* 0x0000000000047886 */ /* 0x000fe400038e0100 */
[----:B------:R-:W-:Y:S02]  /*3eb0*/  UFLO.U32 UR4, UR4 ;  /* 0x00000004000472bd */ /* 0x000fe400080e0000 */
[----:B------:R-:W2:Y:S04]  /*3ec0*/  REDUX UR6, R0 ;  /* 0x00000000000673c4 */ /* 0x000ea80000000000 */
[----:B-1----:R-:W-:-:S02]  /*3ed0*/  ISETP.EQ.U32.AND P0, PT, R2, UR4, PT ;  /* 0x0000000402007c0c */ /* 0x002fc4000bf02070 */
[----:B----4-:R-:W-:-:S11]  /*3ee0*/  MOV R2, UR7 ;  /* 0x0000000700027c02 */ /* 0x010fd60008000f00 */
[----:B------:R1:W-:Y:S01]  /*3ef0*/  @P0 ATOMS.AND RZ, [UR8+0x14], R2 ;  /* 0x00001402ffff098c */ /* 0x0003e2000a800008 */
[----:B--2---:R-:W-:-:S05]  /*3f00*/  IMAD.U32 R0, RZ, RZ, UR6 ;  /* 0x00000006ff007e24 */ /* 0x004fca000f8e00ff */
[----:B------:R1:W-:Y:S01]  /*3f10*/  @P0 ATOMS.AND RZ, [UR8+0x18], R0 ;  /* 0x00001800ffff098c */ /* 0x0003e2000a800008 */
[----:B------:R-:W-:Y:S05]  /*3f20*/  BRA `(.L_x_75) ;  /* 0x0000000000147947 */ /* 0x000fea0003800000 */
.L_x_74:
[----:B------:R-:W-:Y:S02]  /*3f30*/  MOV R2, 0x3f50 ;  /* 0x00003f5000027802 */ /* 0x000fe40000000f00 */
[----:B---3-5:R-:W-:Y:S05]  /*3f40*/  CALL.REL.NOINC `($__internal_0_$__cuda_sm10x_tcgen05_guardrail_trap_col_being_dealloced_not_returned_by_alloc) ;  /* 0x0000007400947944 */ /* 0x028fea0003c00000 */
[----:B------:R-:W-:Y:S05]  /*3f50*/  BRA `(.L_x_75) ;  /* 0x0000000000087947 */ /* 0x000fea0003800000 */
.L_x_73:
[----:B------:R-:W-:Y:S02]  /*3f60*/  MOV R2, 0x3f80 ;  /* 0x00003f8000027802 */ /* 0x000fe40000000f00 */
[----:B---3-5:R-:W-:Y:S05]  /*3f70*/  CALL.REL.NOINC `($__internal_2_$__cuda_sm10x_tcgen05_guardrail_trap_unallocated_columns_being_dealloced) ;  /* 0x0000007400a07944 */ /* 0x028fea0003c00000 */
.L_x_75:
[----:B------:R-:W-:Y:S01]  /*3f80*/  NOP ;  /* 0x0000000000007918 */ /* 0x000fe20000000000 */
[----:B------:R-:W-:Y:S05]  /*3f90*/  EXIT ;  /* 0x000000000000794d */ /* 0x000fea0003800000 */
.L_x_57:
[----:B------:R-:W-:-:S09]  /*3fa0*/  UISETP.NE.OR UP0, UPT, UR17, 0x3, !UP3 ;  /* 0x000000031100788c */ /* 0x000fd2000df05670 */
[----:B------:R-:W-:Y:S05]  /*3fb0*/  BRA.U UP0, `(.L_x_76) ;  /* 0x0000001500c47547 */ /* 0x000fea000b800000 */
[----:B------:R-:W1:Y:S01]  /*3fc0*/  LDCU UR37, c[0x0][0x370] ;  /* 0x00006e00ff2577ac */ /* 0x000e620008000800 */
[----:B------:R-:W2:Y:S01]  /*3fd0*/  LDC.64 R16, c[0x0][0x348] ;  /* 0x0000d200ff107b82 */ /* 0x000ea20000000a00 */
[----:B------:R-:W-:Y:S01]  /*3fe0*/  HFMA2 R14, -RZ, RZ, 0, 0 ;  /* 0x00000000ff0e7431 */ /* 0x000fe200000001ff */
[----:B------:R-:W-:Y:S01]  /*3ff0*/  MOV R13, RZ ;  /* 0x000000ff000d7202 */ /* 0x000fe20000000f00 */
[----:B------:R-:W1:Y:S01]  /*4000*/  LDCU.128 UR48, c[0x0][0xb10] ;  /* 0x00016200ff3077ac */ /* 0x000e620008000c00 */
[----:B------:R-:W-:Y:S01]  /*4010*/  HFMA2 R7, -RZ, RZ, 0, 0.0078125 ;  /* 0x00002000ff077431 */ /* 0x000fe200000001ff */
[----:B------:R-:W3:Y:S03]  /*4020*/  LDCU UR31, c[0x0][0x374] ;  /* 0x00006e80ff1f77ac */ /* 0x000ee60008000800 */
[----:B------:R-:W4:Y:S01]  /*4030*/  LDC.64 R2, c[0x0][0x888] ;  /* 0x00022200ff027b82 */ /* 0x000f220000000a00 */
[----:B------:R-:W3:Y:S01]  /*4040*/  LDCU UR15, c[0x0][0xb0c] ;  /* 0x00016180ff0f77ac */ /* 0x000ee20008000800 */
[----:B------:R-:W2:Y:S06]  /*4050*/  LDCU UR47, c[0x0][0xb20] ;  /* 0x00016400ff2f77ac */ /* 0x000eac0008000800 */
[----:B------:R-:W4:Y:S01]  /*4060*/  LDC.64 R4, c[0x0][0x890] ;  /* 0x00022400ff047b82 */ /* 0x000f220000000a00 */
[----:B------:R-:W2:Y:S01]  /*4070*/  LDCU UR4, c[0x0][0xb30] ;  /* 0x00016600ff0477ac */ /* 0x000ea20008000800 */
[----:B-1----:R-:W-:-:S02]  /*4080*/  UIMAD.WIDE.U32 UR6, UR37, UR48, URZ ;  /* 0x00000030250672a5 */ /* 0x002fc4000f8e00ff */
[----:B---3--:R-:W-:Y:S01]  /*4090*/  UIMAD.WIDE.U32 UR8, UR31, UR51, URZ ;  /* 0x000000331f0872a5 */ /* 0x008fe2000f8e00ff */
[----:B------:R-:W-:Y:S01]  /*40a0*/  UMOV UR21, 0x400 ;  /* 0x0000040000157882 */ /* 0x000fe20000000000 */
[----:B------:R-:W-:Y:S02]  /*40b0*/  UPLOP3.LUT UP1, UPT, UPT, UPT, UPT, 0x40, 0x4 ;  /* 0x000000000004789c */ /* 0x000fe40003f2e870 */
[----:B------:R-:W-:Y:S01]  /*40c0*/  ULEA UR21, UR52, UR21, 0x18 ;  /* 0x0000001534157291 */ /* 0x000fe2000f8ec0ff */
[----:B------:R-:W-:Y:S02]  /*40d0*/  UMOV UR6, UR7 ;  /* 0x0000000700067c82 */ /* 0x000fe40008000000 */
[----:B------:R-:W-:Y:S01]  /*40e0*/  UMOV UR38, UR9 ;  /* 0x0000000900267c82 */ /* 0x000fe20008000000 */
[----:B------:R-:W-:Y:S02]  /*40f0*/  UISETP.GE.AND UP0, UPT, UR45, 0x1, UPT ;  /* 0x000000012d00788c */ /* 0x000fe4000bf06270 */
[----:B------:R-:W-:Y:S01]  /*4100*/  UISETP.NE.AND UP4, UPT, UR45, 0x1, UPT ;  /* 0x000000012d00788c */ /* 0x000fe2000bf85270 */
[----:B------:R-:W1:Y:S01]  /*4110*/  LDCU.64 UR22, c[0x0][0xb28] ;  /* 0x00016500ff1677ac */ /* 0x000e620008000a00 */
[----:B------:R-:W-:-:S02]  /*4120*/  UISETP.NE.AND UP6, UPT, UR15, 0x1, UPT ;  /* 0x000000010f00788c */ /* 0x000fc4000bfc5270 */
[----:B------:R-:W-:Y:S02]  /*4130*/  UISETP.NE.AND UP5, UPT, UR50, 0x1, UPT ;  /* 0x000000013200788c */ /* 0x000fe4000bfa5270 */
[----:B------:R-:W-:Y:S02]  /*4140*/  UIADD3 UR41, UPT, UPT, UR21, 0x60, URZ ;  /* 0x0000006015297890 */ /* 0x000fe4000fffe0ff */
[----:B------:R-:W-:Y:S02]  /*4150*/  UIADD3 UR33, UPT, UPT, UR21, 0x68, URZ ;  /* 0x0000006815217890 */ /* 0x000fe4000fffe0ff */
[----:B------:R-:W-:Y:S02]  /*4160*/  UIADD3 UR25, UPT, UPT, UR21, 0x70, URZ ;  /* 0x0000007015197890 */ /* 0x000fe4000fffe0ff */
[----:B------:R-:W-:Y:S02]  /*4170*/  UIADD3 UR17, UPT, UPT, UR21, 0x78, URZ ;  /* 0x0000007815117890 */ /* 0x000fe4000fffe0ff */
[----:B------:R-:W-:-:S02]  /*4180*/  USHF.R.U32.HI UR39, URZ, UR49, UR6 ;  /* 0x00000031ff277299 */ /* 0x000fc40008011606 */
[----:B--2---:R-:W-:Y:S02]  /*4190*/  USHF.R.U32.HI UR38, URZ, UR47, UR38 ;  /* 0x0000002fff267299 */ /* 0x004fe40008011626 */
[----:B------:R-:W-:-:S11]  /*41a0*/  UISETP.NE.AND UP3, UPT, UR4, 0x1, UPT ;  /* 0x000000010400788c */ /* 0x000fd6000bf65270 */
.L_x_91:
[C---:B------:R-:W-:Y:S02]  /*41b0*/  LEA R12, R14.reuse, UR21, 0x3 ;  /* 0x000000150e0c7c11 */ /* 0x040fe4000f8e18ff */
[----:B------:R-:W-:Y:S02]  /*41c0*/  SHF.L.U32 R0, R13, 0x1f, RZ ;  /* 0x0000001f0d007819 */ /* 0x000fe400000006ff */
[----:B------:R-:W-:Y:S02]  /*41d0*/  LEA R8, R14, UR21, 0x4 ;  /* 0x000000150e087c11 */ /* 0x000fe4000f8e20ff */
[----:B--2---:R-:W2:Y:S02]  /*41e0*/  SYNCS.PHASECHK.TRANS64.TRYWAIT P0, [R12+URZ+0xb0], R0 ;  /* 0x0000b0000c0075a7 */ /* 0x004ea400080011ff */
[----:B--2---:R-:W-:Y:S05]  /*41f0*/  @!P0 BRA `(.L_x_77) ;  /* 0x0000006800e88947 */ /* 0x004fea0003800000 */
.L_x_207:
[----:B------:R-:W3:Y:S01]  /*4200*/  LDS.128 R8, [R8+0x140] ;  /* 0x0001400008087984 */ /* 0x000ee20000000c00 */
[----:B------:R-:W-:Y:S01]  /*4210*/  UISETP.GE.AND UP0, UPT, UR45, 0x1, UPT ;  /* 0x000000012d00788c */ /* 0x000fe2000bf06270 */
[----:B------:R-:W-:Y:S01]  /*4220*/  @!PT LDS RZ, [RZ] ;  /* 0x00000000fffff984 */ /* 0x000fe20000000800 */
[----:B------:R-:W-:Y:S01]  /*4230*/  @!PT LDS RZ, [RZ] ;  /* 0x00000000fffff984 */ /* 0x000fe20000000800 */
[----:B------:R-:W-:Y:S01]  /*4240*/  @!PT LDS RZ, [RZ] ;  /* 0x00000000fffff984 */ /* 0x000fe20000000800 */
[----:B------:R-:W-:Y:S01]  /*4250*/  @!PT LDS RZ, [RZ] ;  /* 0x00000000fffff984 */ /* 0x000fe20000000800 */
[----:B------:R1:W-:Y:S06]  /*4260*/  MEMBAR.ALL.CTA ;  /* 0x0000000000007992 */ /* 0x0003ec0000008000 */
[----:B-1----:R-:W1:Y:S01]  /*4270*/  FENCE.VIEW.ASYNC.S ;  /* 0x00000000000073c6 */ /* 0x002e620000000000 */
[----:B---3--:R-:W-:Y:S11]  /*4280*/  LOP3.LUT P0, RZ, R10, 0x1, RZ, 0xc0, !PT ;  /* 0x000000010aff7812 */ /* 0x008ff6000780c0ff */
[----:B------:R-:W-:Y:S02]  /*4290*/  @!UPT UIADD3 URZ, UPT, UPT, URZ, URZ, URZ ;  /* 0x000000fffffff290 */ /* 0x000fe4000fffe0ff */
[----:B-1----:R-:W-:Y:S01]  /*42a0*/  VOTEU.ANY UP2, P0 ;  /* 0x0000000000ff7886 */ /* 0x002fe20000040100 */
[----:B------:R-:W-:Y:S11]  /*42b0*/  PLOP3.LUT P0, PT, PT, PT, UP2, 0x80, 0x8 ;  /* 0x000000000008781c */ /* 0x000ff60003f0f028 */
[----:B------:R-:W-:Y:S02]  /*42c0*/  @!UPT UIADD3 URZ, UPT, UPT, URZ, URZ, URZ ;  /* 0x000000fffffff290 */ /* 0x000fe4000fffe0ff */
[----:B--2---:R-:W-:Y:S02]  /*42d0*/  @P0 SHF.R.U32.HI R0, RZ, 0x10, R9 ;  /* 0x00000010ff000819 */ /* 0x004fe40000011609 */
[----:B------:R-:W-:Y:S02]  /*42e0*/  @P0 MOV R6, R8 ;  /* 0x0000000800060202 */ /* 0x000fe40000000f00 */
[----:B------:R-:W-:Y:S01]  /*42f0*/  @P0 R2UR UR4, R0 ;  /* 0x00000000000402ca */ /* 0x000fe200000e0000 */
[----:B------:R-:W-:Y:S01]  /*4300*/  VIADD R0, R12, 0xc0 ;  /* 0x000000c00c007836 */ /* 0x000fe20000000000 */
[----:B------:R-:W-:Y:S02]  /*4310*/  @P0 LOP3.LUT R8, R9, 0xffff, RZ, 0xc0, !PT ;  /* 0x0000ffff09080812 */ /* 0x000fe400078ec0ff */
[----:B------:R-:W-:Y:S02]  /*4320*/  @P0 R2UR UR6, R6 ;  /* 0x00000000060602ca */ /* 0x000fe400000e0000 */
[----:B------:R-:W-:Y:S02]  /*4330*/  PRMT R0, RZ, 0x654, R0 ;  /* 0x00000654ff007816 */ /* 0x000fe40000000000 */
[----:B------:R-:W-:Y:S02]  /*4340*/  @P0 R2UR UR5, R8 ;  /* 0x00000000080502ca */ /* 0x000fe400000e0000 */
[----:B------:R1:W-:Y:S03]  /*4350*/  SYNCS.ARRIVE.TRANS64.RED.A1T0 RZ, [R0+URZ], RZ ;  /* 0x000000ff00ff79a7 */ /* 0x0003e600081004ff */
[----:B------:R-:W-:Y:S04]  /*4360*/  @UP2 UMOV UR30, UR4 ;  /* 0x00000004001e2c82 */ /* 0x000fe80008000000 */
[----:B------:R-:W-:Y:S04]  /*4370*/  @UP2 UMOV UR14, UR6 ;  /* 0x00000006000e2c82 */ /* 0x000fe80008000000 */
[----:B------:R-:W-:Y:S01]  /*4380*/  @UP2 UMOV UR13, UR5 ;  /* 0x00000005000d2c82 */ /* 0x000fe20008000000 */
[----:B------:R-:W-:Y:S05]  /*4390*/  BRA.U !UP0, `(.L_x_78) ;  /* 0x0000000108a47547 */ /* 0x000fea000b800000 */
[----:B------:R-:W-:Y:S02]  /*43a0*/  UIMAD.WIDE.U32 UR18, UR13, UR51, URZ ;  /* 0x000000330d1272a5 */ /* 0x000fe4000f8e00ff */
[----:B------:R-:W-:Y:S02]  /*43b0*/  UIMAD.WIDE.U32 UR26, UR14, UR48, URZ ;  /* 0x000000300e1a72a5 */ /* 0x000fe4000f8e00ff */
[----:B------:R-:W-:Y:S02]  /*43c0*/  USEL UR4, UR31, UR38, !UP5 ;  /* 0x000000261f047287 */ /* 0x000fe4000e800000 */
[----:B------:R-:W-:Y:S02]  /*43d0*/  USEL UR7, UR37, UR39, !UP6 ;  /* 0x0000002725077287 */ /* 0x000fe4000f000000 */
[----:B------:R-:W-:Y:S02]  /*43e0*/  UIMAD.WIDE.U32 UR8, UR4, UR22, URZ ;  /* 0x00000016040872a5 */ /* 0x000fe4000f8e00ff */
[----:B------:R-:W-:Y:S01]  /*43f0*/  UIMAD.WIDE.U32 UR10, UR7, UR22, URZ ;  /* 0x00000016070a72a5 */ /* 0x000fe2000f8e00ff */
[----:B------:R-:W-:Y:S02]  /*4400*/  UMOV UR5, UR19 ;  /* 0x0000001300057c82 */ /* 0x000fe40008000000 */
[----:B------:R-:W-:Y:S03]  /*4410*/  USHF.R.U32.HI UR6, URZ, UR47, UR5 ;  /* 0x0000002fff067299 */ /* 0x000fe60008011605 */
[----:B------:R-:W-:Y:S01]  /*4420*/  UMOV UR5, UR27 ;  /* 0x0000001b00057c82 */ /* 0x000fe20008000000 */
[----:B------:R-:W-:Y:S02]  /*4430*/  USEL UR6, UR13, UR6, !UP5 ;  /* 0x000000060d067287 */ /* 0x000fe4000e800000 */
[----:B------:R-:W-:Y:S03]  /*4440*/  USHF.R.U32.HI UR12, URZ, UR49, UR5 ;  /* 0x00000031ff0c7299 */ /* 0x000fe60008011605 */
[----:B------:R-:W-:Y:S02]  /*4450*/  UMOV UR5, UR9 ;  /* 0x0000000900057c82 */ /* 0x000fe40008000000 */
[----:B------:R-:W-:Y:S03]  /*4460*/  @UP4 USHF.R.U32.HI UR4, URZ, UR23, UR5 ;  /* 0x00000017ff044299 */ /* 0x000fe60008011605 */
[----:B------:R-:W-:Y:S01]  /*4470*/  UMOV UR5, UR11 ;  /* 0x0000000b00057c82 */ /* 0x000fe20008000000 */
[----:B------:R-:W-:Y:S02]  /*4480*/  UIMAD UR4, UR45, UR4, URZ ;  /* 0x000000042d0472a4 */ /* 0x000fe4000f8e02ff */
[----:B------:R-:W-:Y:S02]  /*4490*/  @UP4 USHF.R.U32.HI UR7, URZ, UR23, UR5 ;  /* 0x00000017ff074299 */ /* 0x000fe40008011605 */
[----:B------:R-:W-:Y:S02]  /*44a0*/  UIMAD.WIDE.U32 UR10, UR6, UR22, URZ ;  /* 0x00000016060a72a5 */ /* 0x000fe4000f8e00ff */
[----:B------:R-:W-:Y:S02]  /*44b0*/  USEL UR5, UR14, UR12, !UP6 ;  /* 0x0000000c0e057287 */ /* 0x000fe4000f000000 */
[----:B------:R-:W-:Y:S02]  /*44c0*/  UIMAD UR8, UR45, UR7, URZ ;  /* 0x000000072d0872a4 */ /* 0x000fe4000f8e02ff */
[----:B------:R-:W-:Y:S03]  /*44d0*/  UISETP.GE.AND UP0, UPT, UR6, UR4, UPT ;  /* 0x000000040600728c */ /* 0x000fe6000bf06270 */
[----:B------:R-:W-:Y:S01]  /*44e0*/  UMOV UR4, UR11 ;  /* 0x0000000b00047c82 */ /* 0x000fe20008000000 */
[----:B------:R-:W-:Y:S02]  /*44f0*/  UISETP.GE.OR UP0, UPT, UR5, UR8, UP0 ;  /* 0x000000080500728c */ /* 0x000fe40008706670 */
[----:B------:R-:W-:Y:S02]  /*4500*/  USHF.R.U32.HI UR4, URZ, UR23, UR4 ;  /* 0x00000017ff047299 */ /* 0x000fe40008011604 */
[----:B------:R-:W-:Y:S02]  /*4510*/  UIMAD.WIDE.U32 UR8, UR5, UR22, URZ ;  /* 0x00000016050872a5 */ /* 0x000fe4000f8e00ff */
[----:B------:R-:W-:Y:S04]  /*4520*/  USEL UR10, UR6, UR4, !UP4 ;  /* 0x00000004060a7287 */ /* 0x000fe8000e000000 */
[----:B------:R-:W-:Y:S01]  /*4530*/  UIADD3 UR11, UPT, UPT, -UR10, URZ, URZ ;  /* 0x000000ff0a0b7290 */ /* 0x000fe2000fffe1ff */
[----:B------:R-:W-:Y:S02]  /*4540*/  @!UP0 UMOV UR4, UR9 ;  /* 0x0000000900048c82 */ /* 0x000fe40008000000 */
[----:B------:R-:W-:Y:S02]  /*4550*/  @!UP0 USHF.R.U32.HI UR4, URZ, UR23, UR4 ;  /* 0x00000017ff048299 */ /* 0x000fe40008011604 */
[----:B------:R-:W-:Y:S02]  /*4560*/  UIMAD UR8, UR45, UR11, UR6 ;  /* 0x0000000b2d0872a4 */ /* 0x000fe4000f8e0206 */
[----:B------:R-:W-:Y:S04]  /*4570*/  @!UP0 USEL UR4, UR5, UR4, !UP4 ;  /* 0x0000000405048287 */ /* 0x000fe8000e000000 */
[----:B------:R-:W-:Y:S02]  /*4580*/  @!UP0 UIMAD UR7, UR7, UR8, UR4 ;  /* 0x00000008070782a4 */ /* 0x000fe4000f8e0204 */
[----:B------:R-:W-:Y:S02]  /*4590*/  @!UP0 UIADD3 UR9, UPT, UPT, UR10, -UR4, URZ ;  /* 0x800000040a098290 */ /* 0x000fe4000fffe0ff */
[----:B------:R-:W-:Y:S02]  /*45a0*/  UIADD3 UR8, UPT, UPT, -UR6, URZ, URZ ;  /* 0x000000ff06087290 */ /* 0x000fe4000fffe1ff */
[----:B------:R-:W-:Y:S02]  /*45b0*/  UIADD3 UR4, UPT, UPT, -UR5, URZ, URZ ;  /* 0x000000ff05047290 */ /* 0x000fe4000fffe1ff */
[----:B------:R-:W-:Y:S03]  /*45c0*/  @!UP0 UIMAD UR6, UR9, UR45, UR5 ;  /* 0x0000002d090682a4 */ /* 0x000fe6000f8e0205 */
[----:B------:R-:W-:Y:S01]  /*45d0*/  @!UP0 UMOV UR5, UR7 ;  /* 0x0000000700058c82 */ /* 0x000fe20008000000 */
[----:B------:R-:W-:Y:S02]  /*45e0*/  UIMAD UR7, UR15, UR4, UR14 ;  /* 0x000000040f0772a4 */ /* 0x000fe4000f8e020e */
[----:B------:R-:W-:Y:S02]  /*45f0*/  UIMAD UR4, UR50, UR8, UR13 ;  /* 0x00000008320472a4 */ /* 0x000fe4000f8e020d */
[----:B------:R-:W-:Y:S02]  /*4600*/  UIMAD UR14, UR5, UR15, UR7 ;  /* 0x0000000f050e72a4 */ /* 0x000fe4000f8e0207 */
[----:B------:R-:W-:Y:S11]  /*4610*/  UIMAD UR13, UR6, UR50, UR4 ;  /* 0x00000032060d72a4 */ /* 0x000ff6000f8e0204 */
[----:B------:R-:W-:Y:S01]  /*4620*/  @!UPT UIADD3 URZ, UPT, UPT, URZ, URZ, URZ ;  /* 0x000000fffffff290 */ /* 0x000fe2000fffe0ff */
.L_x_78:
[----:B------:R-:W2:Y:S01]  /*4630*/  @!UP3 LDCU.128 UR8, c[0x0][0xb10] ;  /* 0x00016200ff08b7ac */ /* 0x000ea20008000c00 */
[----:B------:R-:W-:Y:S01]  /*4640*/  IMAD.MOV.U32 R10, RZ, RZ, 0x1 ;  /* 0x00000001ff0a7424 */ /* 0x000fe200078e00ff */
[C---:B----4-:R-:W-:Y:S02]  /*4650*/  ISETP.NE.U32.AND P1, PT, R4.reuse, RZ, PT ;  /* 0x000000ff0400720c */ /* 0x050fe40003f25070 */
[----:B------:R-:W-:Y:S02]  /*4660*/  ISETP.NE.U32.AND P0, PT, R4, RZ, PT ;  /* 0x000000ff0400720c */ /* 0x000fe40003f05070 */
[C---:B------:R-:W-:Y:S01]  /*4670*/  ISETP.NE.AND.EX P1, PT, R5.reuse, RZ, PT, P1 ;  /* 0x000000ff0500720c */ /* 0x040fe20003f25310 */
[----:B------:R-:W3:Y:S01]  /*4680*/  @!UP3 LDCU UR5, c[0x0][0xb0c] ;  /* 0x00016180ff05b7ac */ /* 0x000ee20008000800 */
[----:B------:R-:W-:Y:S02]  /*4690*/  ISETP.NE.AND.EX P0, PT, R5, RZ, PT, P0 ;  /* 0x000000ff0500720c */ /* 0x000fe40003f05300 */
[----:B------:R-:W-:Y:S01]  /*46a0*/  SHF.L.U32 R10, R10, 0x1f, RZ ;  /* 0x0000001f0a0a7819 */ /* 0x000fe200000006ff */
[----:B------:R-:W-:Y:S02]  /*46b0*/  USHF.L.U32 UR43, UR16, 0x7, URZ ;  /* 0x00000007102b7899 */ /* 0x000fe400080006ff */
[----:B------:R-:W-:Y:S02]  /*46c0*/  USHF.L.U32 UR42, UR20, 0x7, URZ ;  /* 0x00000007142a7899 */ /* 0x000fe400080006ff */
[----:B--2---:R-:W-:Y:S07]  /*46d0*/  UIMAD.WIDE.U32 UR6, UR14, UR8, URZ ;  /* 0x000000080e0672a5 */ /* 0x004fee000f8e00ff */
[----:B------:R-:W-:Y:S01]  /*46e0*/  @!UP3 UMOV UR4, UR7 ;  /* 0x000000070004bc82 */ /* 0x000fe20008000000 */
[----:B---3--:R-:W-:Y:S02]  /*46f0*/  @!UP3 UISETP.NE.AND UP0, UPT, UR5, 0x1, UPT ;  /* 0x000000010500b88c */ /* 0x008fe4000bf05270 */
[----:B------:R-:W-:Y:S02]  /*4700*/  @!UP3 USHF.R.U32.HI UR4, URZ, UR9, UR4 ;  /* 0x00000009ff04b299 */ /* 0x000fe40008011604 */
[----:B------:R-:W-:Y:S02]  /*4710*/  UIMAD.WIDE.U32 UR6, UR13, UR11, URZ ;  /* 0x0000000b0d0672a5 */ /* 0x000fe4000f8e00ff */
[----:B------:R-:W-:Y:S02]  /*4720*/  @!UP3 USEL UR8, UR14, UR4, !UP0 ;  /* 0x000000040e08b287 */ /* 0x000fe4000c000000 */
[----:B------:R-:W-:Y:S03]  /*4730*/  @!UP3 UISETP.NE.AND UP0, UPT, UR10, 0x1, UPT ;  /* 0x000000010a00b88c */ /* 0x000fe6000bf05270 */
[----:B------:R-:W-:Y:S02]  /*4740*/  @!UP3 UMOV UR6, UR7 ;  /* 0x000000070006bc82 */ /* 0x000fe40008000000 */
[----:B------:R-:W2:Y:S02]  /*4750*/  @!UP3 LDCU UR4, c[0x0][0xb20] ;  /* 0x00016400ff04b7ac */ /* 0x000ea40008000800 */
[----:B--2---:R-:W-:Y:S04]  /*4760*/  @!UP3 USHF.R.U32.HI UR6, URZ, UR4, UR6 ;  /* 0x00000004ff06b299 */ /* 0x004fe80008011606 */
[----:B------:R-:W-:Y:S04]  /*4770*/  @!UP3 USEL UR6, UR13, UR6, !UP0 ;  /* 0x000000060d06b287 */ /* 0x000fe8000c000000 */
[----:B------:R-:W-:Y:S02]  /*4780*/  @!UP3 UIADD3 UR4, UPT, UPT, -UR8, UR6, URZ ;  /* 0x000000060804b290 */ /* 0x000fe4000fffe1ff */
[----:B------:R-:W-:Y:S02]  /*4790*/  @!UP3 UIADD3 UR6, UPT, UPT, UR8, -UR6, URZ ;  /* 0x800000060806b290 */ /* 0x000fe4000fffe0ff */
[----:B------:R-:W-:Y:S02]  /*47a0*/  @!UP3 UIMAD UR14, UR4, UR5, UR14 ;  /* 0x00000005040eb2a4 */ /* 0x000fe4000f8e020e */
[----:B------:R-:W-:Y:S01]  /*47b0*/  @!UP3 UIMAD UR13, UR6, UR10, UR13 ;  /* 0x0000000a060db2a4 */ /* 0x000fe2000f8e020d */
[----:B------:R-:W-:Y:S11]  /*47c0*/  BRA.U UP1, `(.L_x_79) ;  /* 0x0000000101107547 */ /* 0x000ff6000b800000 */
[----:B------:R-:W-:Y:S04]  /*47d0*/  MOV R6, UR46 ;  /* 0x0000002e00067c02 */ /* 0x000fe80008000f00 */
[----:B------:R-:W-:Y:S04]  /*47e0*/  SHF.L.U32 R6, R6, 0x1f, RZ ;  /* 0x0000001f06067819 */ /* 0x000fe800000006ff */
[----:B------:R-:W2:Y:S02]  /*47f0*/  SYNCS.PHASECHK.TRANS64.TRYWAIT P2, [UR21+0xa8], R6 ;  /* 0x0000a806ff0075a7 */ /* 0x000ea40008041115 */
[----:B--2---:R-:W-:Y:S05]  /*4800*/  @!P2 BRA `(.L_x_80) ;  /* 0x000000640078a947 */ /* 0x004fea0003800000 */
.L_x_79:
[----:B------:R-:W-:Y:S05]  /*4810*/  @!P1 BRA `(.L_x_81) ;  /* 0x0000000000309947 */ /* 0x000fea0003800000 */
[----:B------:R-:W-:Y:S01]  /*4820*/  ISETP.NE.U32.AND P1, PT, R2, RZ, PT ;  /* 0x000000ff0200720c */ /* 0x000fe20003f25070 */
[----:B------:R-:W2:Y:S01]  /*4830*/  LDCU.64 UR4, c[0x0][0x358] ;  /* 0x00006b00ff0477ac */ /* 0x000ea20008000a00 */
[----:B------:R-:W-:Y:S02]  /*4840*/  IMAD.MOV.U32 R26, RZ, RZ, 0x1 ;  /* 0x00000001ff1a7424 */ /* 0x000fe400078e00ff */
[----:B------:R-:W-:Y:S11]  /*4850*/  ISETP.NE.AND.EX P1, PT, R3, RZ, PT, P1 ;  /* 0x000000ff0300720c */ /* 0x000ff60003f25310 */
[----:B------:R-:W-:Y:S02]  /*4860*/  @!UPT UIADD3 URZ, UPT, UPT, URZ, URZ, URZ ;  /* 0x000000fffffff290 */ /* 0x000fe4000fffe0ff */
[----:B------:R-:W3:Y:S01]  /*4870*/  @P1 LDC.64 R8, c[0x0][0x888] ;  /* 0x00022200ff081b82 */ /* 0x000ee20000000a00 */
[----:B-1----:R-:W-:Y:S04]  /*4880*/  @P1 IMAD R0, R4, UR36, RZ ;  /* 0x0000002404001c24 */ /* 0x002fe8000f8e02ff */
[----:B---3--:R-:W-:Y:S04]  /*4890*/  @P1 IMAD.WIDE R8, R0, 0x4, R8 ;  /* 0x0000000400081825 */ /* 0x008fe800078e0208 */
[----:B------:R-:W-:Y:S01]  /*48a0*/  HFMA2 R0, -RZ, RZ, 0, 5.9604644775390625e-08 ;  /* 0x00000001ff007431 */ /* 0x000fe200000001ff */
[----:B--2--5:R2:W5:Y:S04]  /*48b0*/  @P1 LDG.E R27, desc[UR4][R8.64] ;  /* 0x00000004081b1981 */ /* 0x024568000c1e1900 */
[----:B------:R-:W-:Y:S01]  /*48c0*/  @!P1 PRMT R26, R0, 0x7610, R26 ;  /* 0x00007610001a9816 */ /* 0x000fe2000000001a */
[----:B--2---:R-:W3:Y:S06]  /*48d0*/  @!P1 LDC R27, c[0x0][0x880] ;  /* 0x00022000ff1b9b82 */ /* 0x004eec0000000800 */
.L_x_81:
[----:B---3-5:R-:W-:Y:S01]  /*48e0*/  @!P0 FSETP.EQ.AND P1, PT, R27, RZ, PT ;  /* 0x000000ff1b00820b */ /* 0x028fe20003f22000 */
[----:B------:R-:W-:Y:S01]  /*48f0*/  @!UPT UIADD3 URZ, UPT, UPT, URZ, URZ, URZ ;  /* 0x000000fffffff290 */ /* 0x000fe2000fffe0ff */
[----:B------:R-:W-:Y:S11]  /*4900*/  @!P0 BRA `(.L_x_82) ;  /* 0x0000000000188947 */ /* 0x000ff60003800000 */
[----:B------:R-:W-:Y:S02]  /*4910*/  LOP3.LUT P0, RZ, R26, 0xff, RZ, 0xc0, !PT ;  /* 0x000000ff1aff7812 */ /* 0x000fe4000780c0ff */
[----:B------:R-:W-:Y:S04]  /*4920*/  ISETP.NE.U32.AND P1, PT, R2, RZ, PT ;  /* 0x000000ff0200720c */ /* 0x000fe80003f25070 */
[----:B------:R-:W-:Y:S04]  /*4930*/  ISETP.NE.AND.EX P1, PT, R3, RZ, PT, P1 ;  /* 0x000000ff0300720c */ /* 0x000fe80003f25310 */
[----:B------:R-:W-:Y:S03]  /*4940*/  PLOP3.LUT P1, PT, P1, PT, PT, 0x8, 0x80 ;  /* 0x000000000080781c */ /* 0x000fe60000f2e170 */
[----:B------:R-:W-:Y:S11]  /*4950*/  @P0 FSETP.EQ.AND P1, PT, R27, RZ, PT ;  /* 0x000000ff1b00020b */ /* 0x000ff60003f22000 */
[----:B------:R-:W-:Y:S02]  /*4960*/  @!UPT UIADD3 URZ, UPT, UPT, URZ, URZ, URZ ;  /* 0x000000fffffff290 */ /* 0x000fe4000fffe0ff */
.L_x_82:
[----:B------:R-:W2:Y:S01]  /*4970*/  SYNCS.PHASECHK.TRANS64.TRYWAIT P2, [UR21+0x80], R10 ;  /* 0x0000800aff0075a7 */ /* 0x000ea20008041115 */
[----:B------:R-:W-:Y:S04]  /*4980*/  ELECT P0, URZ, PT ;  /* 0x0000000000ff782f */ /* 0x000fe80003800000 */
[----:B------:R-:W-:Y:S11]  /*4990*/  PLOP3.LUT P1, PT, P1, P0, PT, 0xf2, 0x2f ;  /* 0x00000000002f781c */ /* 0x000ff60000f21e72 */
[----:B------:R-:W-:Y:S02]  /*49a0*/  @!UPT UIADD3 URZ, UPT, UPT, URZ, URZ, URZ ;  /* 0x000000fffffff290 */ /* 0x000fe4000fffe0ff */
[----:B------:R-:W-:Y:S05]  /*49b0*/  @!P1 IADD3 R8, P0, PT, R16, 0x580, RZ ;  /* 0x0000058010089810 */ /* 0x000fea0007f1e0ff */
[----:B-1----:R-:W-:Y:S01]  /*49c0*/  @!P1 IMAD.X R6, RZ, RZ, R17, P0 ;  /* 0x000000ffff069224 */ /* 0x002fe200000e0611 */
[----:B--2---:R-:W-:Y:S07]  /*49d0*/  @!P2 BRA `(.L_x_83) ;  /* 0x00000064001ca947 */ /* 0x004fee0003800000 */
.L_x_210:
[----:B------:R-:W-:Y:S01]  /*49e0*/  @!P1 R2UR UR5, R8 ;  /* 0x00000000080592ca */ /* 0x000fe200000e0000 */
[----:B------:R-:W-:Y:S01]  /*49f0*/  VOTEU.ALL UP0, P1 ;  /* 0x0000000000ff7886 */ /* 0x000fe20000800000 */
[----:B------:R-:W-:Y:S01]  /*4a00*/  @!P1 R2UR UR4, R6 ;  /* 0x00000000060492ca */ /* 0x000fe200000e0000 */
[----:B-1----:R-:W-:Y:S01]  /*4a10*/  @!P1 IMAD.MOV.U32 R0, RZ, RZ, 0x2000 ;  /* 0x00002000ff009424 */ /* 0x002fe200078e00ff */
[----:B------:R-:W-:Y:S01]  /*4a20*/  UMOV UR8, 0x0 ;  /* 0x0000000000087882 */ /* 0x000fe20000000000 */
[----:B------:R-:W-:Y:S01]  /*4a30*/  UMOV UR9, 0x10000000 ;  /* 0x1000000000097882 */ /* 0x000fe20000000000 */
[----:B------:R-:W-:Y:S01]  /*4a40*/  @!UP0 UIADD3 UR40, UPT, UPT, UR21, 0x200, URZ ;  /* 0x0000020015288890 */ /* 0x000fe2000fffe0ff */
[----:B------:R-:W-:Y:S01]  /*4a50*/  VOTEU.ALL UP0, P1 ;  /* 0x0000000000ff7886 */ /* 0x000fe20000800000 */
[----:B------:R-:W-:Y:S01]  /*4a60*/  UMOV UR44, UR36 ;  /* 0x00000024002c7c82 */ /* 0x000fe20008000000 */
[----:B------:R-:W-:Y:S04]  /*4a70*/  UPRMT UR6, UR52, 0x654, UR41 ;  /* 0x0000065434067896 */ /* 0x000fe80008000029 */
[----:B------:R-:W-:Y:S02]  /*4a80*/  IMAD.U32 R8, RZ, RZ, UR5 ;  /* 0x00000005ff087e24 */ /* 0x000fe4000f8e00ff */
[----:B------:R-:W-:Y:S03]  /*4a90*/  IMAD.U32 R9, RZ, RZ, UR4 ;  /* 0x00000004ff097e24 */ /* 0x000fe6000f8e00ff */
[----:B------:R-:W-:Y:S02]  /*4aa0*/  @!P1 R2UR UR4, R8 ;  /* 0x00000000080492ca */ /* 0x000fe400000e0000 */
[----:B------:R-:W-:Y:S02]  /*4ab0*/  @!P1 R2UR UR5, R9 ;  /* 0x00000000090592ca */ /* 0x000fe400000e0000 */
[----:B------:R-:W-:Y:S05]  /*4ac0*/  @!P1 IADD3 R8, P0, PT, R16, 0x580, RZ ;  /* 0x0000058010089810 */ /* 0x000fea0007f1e0ff */
[----:B------:R-:W-:Y:S06]  /*4ad0*/  @!P1 IMAD.X R6, RZ, RZ, R17, P0 ;  /* 0x000000ffff069224 */ /* 0x000fec00000e0611 */
[----:B------:R1:W-:Y:S01]  /*4ae0*/  @!UP0 UTMALDG.3D [UR40], [UR4], desc[UR8] ;  /* 0x00000828040085b4 */ /* 0x0003e20008011000 */
[----:B------:R1:W-:Y:S01]  /*4af0*/  @!P1 SYNCS.ARRIVE.TRANS64.RED.A0TR RZ, [UR21+0x60], R0 ;  /* 0x00006000ffff99a7 */ /* 0x0003e20008300415 */
[----:B------:R-:W-:Y:S01]  /*4b00*/  SYNCS.ARRIVE.TRANS64.RED.A1T0 RZ, [UR6], RZ ;  /* 0x000000ffffff79a7 */ /* 0x000fe20008100406 */
[----:B------:R-:W2:Y:S02]  /*4b10*/  SYNCS.PHASECHK.TRANS64.TRYWAIT P2, [UR21+0x88], R10 ;  /* 0x0000880aff0075a7 */ /* 0x000ea40008041115 */
[----:B-12---:R-:W-:Y:S05]  /*4b20*/  @!P2 BRA `(.L_x_84) ;  /* 0x0000006000e0a947 */ /* 0x006fea0003800000 */
.L_x_212:
[----:B------:R-:W-:Y:S01]  /*4b30*/  @!P1 R2UR UR5, R8 ;  /* 0x00000000080592ca */ /* 0x000fe200000e0000 */
[----:B------:R-:W-:Y:S01]  /*4b40*/  VOTEU.ALL UP0, P1 ;  /* 0x0000000000ff7886 */ /* 0x000fe20000800000 */
[----:B------:R-:W-:Y:S01]  /*4b50*/  @!P1 R2UR UR4, R6 ;  /* 0x00000000060492ca */ /* 0x000fe200000e0000 */
[----:B-1----:R-:W-:Y:S01]  /*4b60*/  @!P1 IMAD.MOV.U32 R0, RZ, RZ, 0x2000 ;  /* 0x00002000ff009424 */ /* 0x002fe200078e00ff */
[----:B------:R-:W-:Y:S01]  /*4b70*/  UMOV UR8, 0x0 ;  /* 0x0000000000087882 */ /* 0x000fe20000000000 */
[----:B------:R-:W-:Y:S01]  /*4b80*/  UMOV UR9, 0x10000000 ;  /* 0x1000000000097882 */ /* 0x000fe20000000000 */
[----:B------:R-:W-:Y:S02]  /*4b90*/  @!UP0 UIADD3 UR34, UPT, UPT, UR42, 0x10, URZ ;  /* 0x000000102a228890 */ /* 0x000fe4000fffe0ff */
[----:B------:R-:W-:Y:S01]  /*4ba0*/  @!UP0 UIADD3 UR32, UPT, UPT, UR21, 0x2200, URZ ;  /* 0x0000220015208890 */ /* 0x000fe2000fffe0ff */
[----:B------:R-:W-:Y:S01]  /*4bb0*/  VOTEU.ALL UP0, P1 ;  /* 0x0000000000ff7886 */ /* 0x000fe20000800000 */
[----:B------:R-:W-:Y:S01]  /*4bc0*/  UMOV UR35, UR43 ;  /* 0x0000002b00237c82 */ /* 0x000fe20008000000 */
[----:B------:R-:W-:Y:S02]  /*4bd0*/  UPRMT UR7, UR52, 0x654, UR33 ;  /* 0x0000065434077896 */ /* 0x000fe40008000021 */
        /* <DEDUP_REMOVED lines=11> */
.L_x_214:
        /* <DEDUP_REMOVED lines=10> */
[----:B------:R-:W-:Y:S02]  /*4d30*/  UMOV UR28, UR36 ;  /* 0x00000024001c7c82 */ /* 0x000fe40008000000 */
[----:B------:R-:W-:Y:S01]  /*4d40*/  IMAD.U32 R8, RZ, RZ, UR5 ;  /* 0x00000005ff087e24 */ /* 0x000fe2000f8e00ff */
[----:B------:R-:W-:Y:S01]  /*4d50*/  UPRMT UR29, UR52, 0x654, UR25 ;  /* 0x00000654341d7896 */ /* 0x000fe20008000019 */
        /* <DEDUP_REMOVED lines=10> */
.L_x_216:
        /* <DEDUP_REMOVED lines=16> */
[----:B------:R-:W-:Y:S02]  /*4f00*/  SHF.L.U32 R9, RZ, 0x1f, RZ ;  /* 0x0000001fff097819 */ /* 0x000fe400000006ff */
[----:B------:R-:W-:Y:S05]  /*4f10*/  @!P1 IADD3 R8, P0, PT, R16, 0x580, RZ ;  /* 0x0000058010089810 */ /* 0x000fea0007f1e0ff */
[----:B------:R-:W-:Y:S04]  /*4f20*/  @!P1 IMAD.X R6, RZ, RZ, R17, P0 ;  /* 0x000000ffff069224 */ /* 0x000fe800000e0611 */
[----:B------:R1:W-:Y:S01]  /*4f30*/  @!UP0 UTMALDG.3D [UR16], [UR4], desc[UR8] ;  /* 0x00000810040085b4 */ /* 0x0003e20008011000 */
[----:B------:R1:W-:Y:S01]  /*4f40*/  @!P1 SYNCS.ARRIVE.TRANS64.RED.A0TR RZ, [UR21+0x78], R0 ;  /* 0x00007800ffff99a7 */ /* 0x0003e20008300415 */
[----:B------:R-:W-:Y:S01]  /*4f50*/  SYNCS.ARRIVE.TRANS64.RED.A1T0 RZ, [UR24], RZ ;  /* 0x000000ffffff79a7 */ /* 0x000fe20008100418 */
[----:B------:R-:W2:Y:S02]  /*4f60*/  SYNCS.PHASECHK.TRANS64.TRYWAIT P2, [UR21+0x80], R9 ;  /* 0x00008009ff0075a7 */ /* 0x000ea40008041115 */
[----:B-12---:R-:W-:Y:S05]  /*4f70*/  @!P2 BRA `(.L_x_87) ;  /* 0x000000600014a947 */ /* 0x006fea0003800000 */
.L_x_218:
[----:B------:R-:W-:Y:S01]  /*4f80*/  @!P1 R2UR UR5, R8 ;  /* 0x00000000080592ca */ /* 0x000fe200000e0000 */
[----:B------:R-:W-:Y:S01]  /*4f90*/  VOTEU.ALL UP0, P1 ;  /* 0x0000000000ff7886 */ /* 0x000fe20000800000 */
[----:B------:R-:W-:Y:S01]  /*4fa0*/  @!P1 R2UR UR4, R6 ;  /* 0x00000000060492ca */ /* 0x000fe200000e0000 */
[----:B-1----:R-:W-:Y:S01]  /*4fb0*/  @!P1 IMAD.MOV.U32 R0, RZ, RZ, 0x2000 ;  /* 0x00002000ff009424 */ /* 0x002fe200078e00ff */
[----:B------:R-:W-:Y:S01]  /*4fc0*/  UMOV UR18, 0x0 ;  /* 0x0000000000127882 */ /* 0x000fe20000000000 */
[----:B------:R-:W-:Y:S01]  /*4fd0*/  UMOV UR19, 0x10000000 ;  /* 0x1000000000137882 */ /* 0x000fe20000000000 */
[----:B------:R-:W-:Y:S01]  /*4fe0*/  @!UP0 UIADD3 UR10, UPT, UPT, UR42, 0x40, URZ ;  /* 0x000000402a0a8890 */ /* 0x000fe2000fffe0ff */
[----:B------:R-:W-:Y:S01]  /*4ff0*/  @!P1 IADD3 R8, P0, PT, R16, 0x580, RZ ;  /* 0x0000058010089810 */ /* 0x000fe20007f1e0ff */
[----:B------:R-:W-:Y:S01]  /*5000*/  @!UP0 UIADD3 UR8, UPT, UPT, UR21, 0x200, URZ ;  /* 0x0000020015088890 */ /* 0x000fe2000fffe0ff */
[----:B------:R-:W-:Y:S01]  /*5010*/  VOTEU.ALL UP0, P1 ;  /* 0x0000000000ff7886 */ /* 0x000fe20000800000 */
[----:B------:R-:W-:Y:S01]  /*5020*/  UMOV UR9, UR41 ;  /* 0x0000002900097c82 */ /* 0x000fe20008000000 */
[----:B------:R-:W-:Y:S02]  /*5030*/  UMOV UR11, UR43 ;  /* 0x0000002b000b7c82 */ /* 0x000fe40008000000 */
[----:B------:R-:W-:Y:S01]  /*5040*/  IMAD.U32 R18, RZ, RZ, UR5 ;  /* 0x00000005ff127e24 */ /* 0x000fe2000f8e00ff */
[----:B------:R-:W-:Y:S01]  /*5050*/  UMOV UR12, UR36 ;  /* 0x00000024000c7c82 */ /* 0x000fe20008000000 */
[----:B------:R-:W-:Y:S02]  /*5060*/  IMAD.U32 R19, RZ, RZ, UR4 ;  /* 0x00000004ff137e24 */ /* 0x000fe4000f8e00ff */
[----:B------:R-:W-:Y:S01]  /*5070*/  @!P1 IMAD.X R6, RZ, RZ, R17, P0 ;  /* 0x000000ffff069224 */ /* 0x000fe200000e0611 */
[----:B------:R-:W-:Y:S02]  /*5080*/  @!P1 R2UR UR4, R18 ;  /* 0x00000000120492ca */ /* 0x000fe400000e0000 */
[----:B------:R-:W-:Y:S11]  /*5090*/  @!P1 R2UR UR5, R19 ;  /* 0x00000000130592ca */ /* 0x000ff600000e0000 */
[----:B------:R-:W-:Y:S02]  /*50a0*/  @!UPT UIADD3 URZ, UPT, UPT, URZ, URZ, URZ ;  /* 0x000000fffffff290 */ /* 0x000fe4000fffe0ff */
[----:B------:R1:W-:Y:S01]  /*50b0*/  @!UP0 UTMALDG.3D [UR8], [UR4], desc[UR18] ;  /* 0x00001208040085b4 */ /* 0x0003e20008011000 */
[----:B------:R1:W-:Y:S01]  /*50c0*/  @!P1 SYNCS.ARRIVE.TRANS64.RED.A0TR RZ, [UR21+0x60], R0 ;  /* 0x00006000ffff99a7 */ /* 0x0003e20008300415 */
[----:B------:R-:W-:Y:S01]  /*50d0*/  SYNCS.ARRIVE.TRANS64.RED.A1T0 RZ, [UR6], RZ ;  /* 0x000000ffffff79a7 */ /* 0x000fe20008100406 */
[----:B------:R-:W2:Y:S02]  /*50e0*/  SYNCS.PHASECHK.TRANS64.TRYWAIT P2, [UR21+0x88], R9 ;  /* 0x00008809ff0075a7 */ /* 0x000ea40008041115 */
[----:B-12---:R-:W-:Y:S05]  /*50f0*/  @!P2 BRA `(.L_x_88) ;  /* 0x0000005c00cca947 */ /* 0x006fea0003800000 */
.L_x_220:
        /* <DEDUP_REMOVED lines=24> */
.L_x_222:
[----:B------:R-:W-:Y:S01]  /*5280*/  @!P1 R2UR UR5, R8 ;  /* 0x00000000080592ca */ /* 0x000fe200000e0000 */
[----:B------:R-:W-:Y:S01]  /*5290*/  VOTEU.ALL UP0, P1 ;  /* 0x0000000000ff7886 */ /* 0x000fe20000800000 */
[----:B------:R-:W-:Y:S01]  /*52a0*/  @!P1 R2UR UR4, R6 ;  /* 0x00000000060492ca */ /* 0x000fe200000e0000 */
[----:B-1----:R-:W-:Y:S01]  /*52b0*/  @!P1 IMAD.MOV.U32 R0, RZ, RZ, 0x2000 ;  /* 0x00002000ff009424 */ /* 0x002fe200078e00ff */
[----:B------:R-:W-:Y:S01]  /*52c0*/  UMOV UR6, 0x0 ;  /* 0x0000000000067882 */ /* 0x000fe20000000000 */
[----:B------:R-:W-:Y:S01]  /*52d0*/  UMOV UR7, 0x10000000 ;  /* 0x1000000000077882 */ /* 0x000fe20000000000 */
[----:B------:R-:W-:Y:S01]  /*52e0*/  @!UP0 UIADD3 UR10, UPT, UPT, UR42, 0x60, URZ ;  /* 0x000000602a0a8890 */ /* 0x000fe2000fffe0ff */
[----:B------:R-:W-:Y:S01]  /*52f0*/  VIADD R14, R14, 0x1 ;  /* 0x000000010e0e7836 */ /* 0x000fe20000000000 */
[----:B------:R-:W-:Y:S01]  /*5300*/  @!UP0 UIADD3 UR8, UPT, UPT, UR21, 0x4200, URZ ;  /* 0x0000420015088890 */ /* 0x000fe2000fffe0ff */
[----:B------:R-:W-:Y:S01]  /*5310*/  VOTEU.ALL UP0, P1 ;  /* 0x0000000000ff7886 */ /* 0x000fe20000800000 */
[----:B------:R-:W-:Y:S01]  /*5320*/  UMOV UR9, UR25 ;  /* 0x0000001900097c82 */ /* 0x000fe20008000000 */
[----:B------:R-:W-:Y:S02]  /*5330*/  UMOV UR11, UR43 ;  /* 0x0000002b000b7c82 */ /* 0x000fe40008000000 */
[----:B------:R-:W-:Y:S01]  /*5340*/  IMAD.U32 R18, RZ, RZ, UR5 ;  /* 0x00000005ff127e24 */ /* 0x000fe2000f8e00ff */
[----:B------:R-:W-:Y:S01]  /*5350*/  UMOV UR12, UR36 ;  /* 0x00000024000c7c82 */ /* 0x000fe20008000000 */
[----:B------:R-:W-:Y:S03]  /*5360*/  IMAD.U32 R19, RZ, RZ, UR4 ;  /* 0x00000004ff137e24 */ /* 0x000fe6000f8e00ff */
        /* <DEDUP_REMOVED lines=8> */
.L_x_224:
[----:B------:R-:W-:Y:S01]  /*53f0*/  @!P1 IADD3 R6, P0, PT, R16, 0x580, RZ ;  /* 0x0000058010069810 */ /* 0x000fe20007f1e0ff */
[----:B------:R-:W-:Y:S01]  /*5400*/  VOTEU.ALL UP0, P1 ;  /* 0x0000000000ff7886 */ /* 0x000fe20000800000 */
[----:B------:R-:W-:Y:S01]  /*5410*/  UMOV UR6, 0x0 ;  /* 0x0000000000067882 */ /* 0x000fe20000000000 */
[----:B------:R-:W-:Y:S01]  /*5420*/  UMOV UR7, 0x10000000 ;  /* 0x1000000000077882 */ /* 0x000fe20000000000 */
[----:B------:R-:W-:Y:S01]  /*5430*/  @!P1 R2UR UR5, R6 ;  /* 0x00000000060592ca */ /* 0x000fe200000e0000 */
[----:B-1----:R-:W-:Y:S01]  /*5440*/  @!P1 IMAD.X R0, RZ, RZ, R17, P0 ;  /* 0x000000ffff009224 */ /* 0x002fe200000e0611 */
[----:B------:R-:W-:Y:S01]  /*5450*/  @!UP0 UIADD3 UR10, UPT, UPT, UR42, 0x70, URZ ;  /* 0x000000702a0a8890 */ /* 0x000fe2000fffe0ff */
[----:B------:R-:W-:Y:S01]  /*5460*/  R2UR UR18, R53 ;  /* 0x00000000351272ca */ /* 0x000fe200000e0000 */
[----:B------:R-:W-:Y:S01]  /*5470*/  @!UP0 UIADD3 UR8, UPT, UPT, UR21, 0x6200, URZ ;  /* 0x0000620015088890 */ /* 0x000fe2000fffe0ff */
[----:B------:R-:W-:Y:S01]  /*5480*/  R2UR UR16, R54 ;  /* 0x00000000361072ca */ /* 0x000fe200000e0000 */
[----:B------:R-:W-:Y:S01]  /*5490*/  VOTEU.ALL UP0, P1 ;  /* 0x0000000000ff7886 */ /* 0x000fe20000800000 */
[----:B------:R-:W-:Y:S01]  /*54a0*/  @!P1 R2UR UR4, R0 ;  /* 0x00000000000492ca */ /* 0x000fe200000e0000 */
[----:B------:R-:W-:Y:S01]  /*54b0*/  UMOV UR9, UR17 ;  /* 0x0000001100097c82 */ /* 0x000fe20008000000 */
[----:B------:R-:W-:Y:S01]  /*54c0*/  UMOV UR11, UR43 ;  /* 0x0000002b000b7c82 */ /* 0x000fe20008000000 */
[----:B------:R-:W-:Y:S01]  /*54d0*/  UMOV UR12, UR36 ;  /* 0x00000024000c7c82 */ /* 0x000fe20008000000 */
[C---:B------:R-:W-:Y:S01]  /*54e0*/  ISETP.NE.AND P0, PT, R14.reuse, 0x2, PT ;  /* 0x000000020e00780c */ /* 0x040fe20003f05270 */
[----:B------:R-:W-:Y:S01]  /*54f0*/  UPLOP3.LUT UP1, UPT, UPT, UPT, UPT, 0x80, 0x8 ;  /* 0x000000000008789c */ /* 0x000fe20003f2f070 */
[----:B------:R-:W-:Y:S01]  /*5500*/  IMAD.U32 R8, RZ, RZ, UR5 ;  /* 0x00000005ff087e24 */ /* 0x000fe2000f8e00ff */
[----:B------:R-:W-:Y:S01]  /*5510*/  UMOV UR36, UR30 ;  /* 0x0000001e00247c82 */ /* 0x000fe20008000000 */
[----:B------:R-:W-:Y:S01]  /*5520*/  SEL R0, RZ, 0x1, P0 ;  /* 0x00000001ff007807 */ /* 0x000fe20000000000 */
[----:B------:R-:W-:Y:S01]  /*5530*/  UIADD3 UR20, UPT, UPT, UR13, UR18, URZ ;  /* 0x000000120d147290 */ /* 0x000fe2000fffe0ff */
[----:B------:R-:W-:Y:S01]  /*5540*/  SEL R14, R14, RZ, P0 ;  /* 0x000000ff0e0e7207 */ /* 0x000fe20000000000 */
[----:B------:R-:W-:Y:S01]  /*5550*/  UIADD3 UR16, UPT, UPT, UR14, UR16, URZ ;  /* 0x000000100e107290 */ /* 0x000fe2000fffe0ff */
[----:B------:R-:W-:Y:S01]  /*5560*/  LOP3.LUT R13, R13, R0, RZ, 0x3c, !PT ;  /* 0x000000000d0d7212 */ /* 0x000fe200078e3cff */
[----:B------:R-:W-:Y:S01]  /*5570*/  IMAD.U32 R9, RZ, RZ, UR4 ;  /* 0x00000004ff097e24 */ /* 0x000fe2000f8e00ff */
[----:B------:R-:W-:Y:S04]  /*5580*/  @!P1 R2UR UR4, R8 ;  /* 0x00000000080492ca */ /* 0x000fe800000e0000 */
[----:B------:R-:W-:Y:S11]  /*5590*/  @!P1 R2UR UR5, R9 ;  /* 0x00000000090592ca */ /* 0x000ff600000e0000 */
[----:B------:R-:W-:Y:S02]  /*55a0*/  @!UPT UIADD3 URZ, UPT, UPT, URZ, URZ, URZ ;  /* 0x000000fffffff290 */ /* 0x000fe4000fffe0ff */
[----:B------:R2:W-:Y:S01]  /*55b0*/  @!UP0 UTMALDG.3D [UR8], [UR4], desc[UR6] ;  /* 0x00000608040085b4 */ /* 0x0005e20008011000 */
[----:B------:R2:W-:Y:S01]  /*55c0*/  @!P1 SYNCS.ARRIVE.TRANS64.RED.A0TR RZ, [UR21+0x78], R7 ;  /* 0x00007807ffff99a7 */ /* 0x0005e20008300415 */
[----:B------:R-:W-:Y:S01]  /*55d0*/  SYNCS.ARRIVE.TRANS64.RED.A1T0 RZ, [UR24], RZ ;  /* 0x000000ffffff79a7 */ /* 0x000fe20008100418 */
[----:B------:R-:W-:Y:S05]  /*55e0*/  BRA.U UP2, `(.L_x_91) ;  /* 0xffffffe902f07547 */ /* 0x000fea000b83ffff */
[----:B------:R-:W1:Y:S02]  /*55f0*/  SYNCS.PHASECHK.TRANS64.TRYWAIT P0, [UR21+0x80], R10 ;  /* 0x0000800aff0075a7 */ /* 0x000e640008001115 */
[----:B-1----:R-:W-:Y:S05]  /*5600*/  @!P0 BRA `(.L_x_92) ;  /* 0x0000005800d08947 */ /* 0x002fea0003800000 */
.L_x_226:
[----:B------:R-:W3:Y:S02]  /*5610*/  SYNCS.PHASECHK.TRANS64.TRYWAIT P0, [UR21+0x88], R10 ;  /* 0x0000880aff0075a7 */ /* 0x000ee40008001115 */
[----:B---3--:R-:W-:Y:S05]  /*5620*/  @!P0 BRA `(.L_x_93) ;  /* 0x0000005800e08947 */ /* 0x008fea0003800000 */
.L_x_228:
[----:B------:R-:W3:Y:S01]  /*5630*/  SYNCS.PHASECHK.TRANS64.TRYWAIT P0, [UR21+0x90], R10 ;  /* 0x0000900aff0075a7 */ /* 0x000ee20008001115 */
[----:B-1----:R-:W-:Y:S01]  /*5640*/  HFMA2 R0, -RZ, RZ, 0, 5.9604644775390625e-08 ;  /* 0x00000001ff007431 */ /* 0x002fe200000001ff */
[----:B---3--:R-:W-:Y:S06]  /*5650*/  @!P0 BRA `(.L_x_94) ;  /* 0x0000005800ec8947 */ /* 0x008fec0003800000 */
.L_x_230:
[----:B-1----:R-:W-:Y:S02]  /*5660*/  MOV R2, UR21 ;  /* 0x0000001500027c02 */ /* 0x002fe40008000f00 */
[----:B------:R-:W-:-:S07]  /*5670*/  SHF.L.U32 R0, R0, 0x1f, RZ ;  /* 0x0000001f00007819 */ /* 0x000fce00000006ff */
.L_x_95:
[----:B-1----:R1:W3:Y:S02]  /*5680*/  SYNCS.PHASECHK.TRANS64.TRYWAIT P0, [R2+URZ+0x98], R0 ;  /* 0x00009800020075a7 */ /* 0x0022e400080011ff */
[----:B---3--:R-:W-:Y:S05]  /*5690*/  @!P0 NANOSLEEP.SYNCS 0x989680 ;  /* 0x009896800000895d */ /* 0x008fea0003900000 */
[----:B------:R-:W3:Y:S02]  /*56a0*/  @!P0 SYNCS.PHASECHK.TRANS64 P0, [R2+URZ+0x98], R0 ;  /* 0x00009800020085a7 */ /* 0x000ee400080010ff */
[----:B--23--:R-:W-:Y:S05]  /*56b0*/  @P0 EXIT ;  /* 0x000000000000094d */ /* 0x00cfea0003800000 */
[----:B------:R-:W-:Y:S05]  /*56c0*/  BRA `(.L_x_95) ;  /* 0xfffffffc00ec7947 */ /* 0x000fea000383ffff */
.L_x_76:
[----:B------:R-:W-:-:S06]  /*56d0*/  UISETP.GE.AND UP0, UPT, UR17, 0x4, UPT ;  /* 0x000000041100788c */ /* 0x000fcc000bf06270 */
[----:B------:R-:W-:-:S13]  /*56e0*/  PLOP3.LUT P0, PT, PT, PT, UP0, 0x80, 0x8 ;  /* 0x000000000008781c */ /* 0x000fda0003f0f008 */
[----:B------:R-:W-:Y:S05]  /*56f0*/  @!P0 EXIT ;  /* 0x000000000000894d */ /* 0x000fea0003800000 */
[----:B------:R-:W-:Y:S01]  /*5700*/  BAR.SYNC.DEFER_BLOCKING 0x6, 0xa0 ;  /* 0x0182800000007b1d */ /* 0x000fe20000010000 */
[C---:B------:R-:W-:Y:S01]  /*5710*/  IMAD.SHL.U32 R2, R65.reuse, 0x10, RZ ;  /* 0x0000001041027824 */ /* 0x040fe200078e00ff */
[C---:B------:R-:W-:Y:S01]  /*5720*/  LOP3.LUT R66, R65.reuse, 0x60, RZ, 0xc0, !PT ;  /* 0x0000006041427812 */ /* 0x040fe200078ec0ff */
[C---:B------:R-:W-:Y:S01]  /*5730*/  IMAD.SHL.U32 R64, R65.reuse, 0x2, RZ ;  /* 0x0000000241407824 */ /* 0x040fe200078e00ff */
[C---:B------:R-:W-:Y:S01]  /*5740*/  LOP3.LUT R63, R65.reuse, 0x2, RZ, 0xc0, !PT ;  /* 0x00000002413f7812 */ /* 0x040fe200078ec0ff */
[C---:B------:R-:W-:Y:S01]  /*5750*/  IMAD.U32 R23, R65.reuse, 0x10000, RZ ;  /* 0x0001000041177824 */ /* 0x040fe200078e00ff */
[----:B------:R-:W-:Y:S02]  /*5760*/  UMOV UR43, 0x400 ;  /* 0x00000400002b7882 */ /* 0x000fe40000000000 */
[----:B------:R-:W1:Y:S01]  /*5770*/  LDC.64 R50, c[0x0][0x8b0] ;  /* 0x00022c00ff327b82 */ /* 0x000e620000000a00 */
[----:B------:R-:W-:Y:S01]  /*5780*/  ULEA UR43, UR52, UR43, 0x18 ;  /* 0x0000002b342b7291 */ /* 0x000fe2000f8ec0ff */
[----:B------:R-:W-:Y:S01]  /*5790*/  LOP3.LUT R3, R2, 0x60, RZ, 0xc0, !PT ;  /* 0x0000006002037812 */ /* 0x000fe200078ec0ff */
[----:B------:R-:W2:Y:S01]  /*57a0*/  LDCU.64 UR6, c[0x0][0x890] ;  /* 0x00011200ff0677ac */ /* 0x000ea20008000a00 */
[----:B------:R-:W-:Y:S01]  /*57b0*/  LOP3.LUT R65, R65, 0x4, RZ, 0xc0, !PT ;  /* 0x0000000441417812 */ /* 0x000fe200078ec0ff */
[----:B------:R-:W-:Y:S01]  /*57c0*/  IMAD.MOV.U32 R22, RZ, RZ, RZ ;  /* 0x000000ffff167224 */ /* 0x000fe200078e00ff */
[----:B------:R-:W-:Y:S01]  /*57d0*/  LOP3.LUT R64, R3, 0xc, R64, 0xf8, !PT ;  /* 0x0000000c03407812 */ /* 0x000fe200078ef840 */
[----:B------:R-:W-:Y:S01]  /*57e0*/  UIADD3 UR4, UPT, UPT, UR43, 0x200, URZ ;  /* 0x000002002b047890 */ /* 0x000fe2000fffe0ff */
[----:B------:R-:W3:Y:S01]  /*57f0*/  LDC.64 R48, c[0x0][0x8a8] ;  /* 0x00022a00ff307b82 */ /* 0x000ee20000000a00 */
[----:B------:R-:W-:-:S02]  /*5800*/  LOP3.LUT R23, R23, 0x600000, RZ, 0xc0, !PT ;  /* 0x0060000017177812 */ /* 0x000fc400078ec0ff */
[----:B------:R-:W-:Y:S02]  /*5810*/  CS2R R60, SRZ ;  /* 0x00000000003c7805 */ /* 0x000fe4000001ff00 */
[----:B------:R-:W-:Y:S01]  /*5820*/  LOP3.LUT R64, R64, 0x790, R2, 0xf8, !PT ;  /* 0x0000079040407812 */ /* 0x000fe200078ef802 */
[----:B------:R-:W4:Y:S01]  /*5830*/  LDCU UR63, c[0x0][0x370] ;  /* 0x00006e00ff3f77ac */ /* 0x000f220008000800 */
[----:B------:R-:W-:Y:S02]  /*5840*/  MOV R56, UR4 ;  /* 0x0000000400387c02 */ /* 0x000fe40008000f00 */
[----:B------:R-:W-:Y:S01]  /*5850*/  MOV R58, RZ ;  /* 0x000000ff003a7202 */ /* 0x000fe20000000f00 */
[----:B------:R-:W1:Y:S01]  /*5860*/  LDCU.64 UR54, c[0x0][0x348] ;  /* 0x00006900ff3677ac */ /* 0x000e620008000a00 */
[----:B------:R-:W4:Y:S01]  /*5870*/  LDS R0, [UR43+0x160] ;  /* 0x0001602bff007984 */ /* 0x000f220008000800 */
[----:B------:R-:W-:Y:S01]  /*5880*/  IMAD R64, R64, 0x4, R56 ;  /* 0x0000000440407824 */ /* 0x000fe200078e0238 */
[----:B------:R-:W1:Y:S01]  /*5890*/  LDCU UR42, c[0x0][0xb0c] ;  /* 0x00016180ff2a77ac */ /* 0x000e620008000800 */
[----:B--2---:R-:W-:-:S02]  /*58a0*/  IMAD.U32 R68, RZ, RZ, UR6 ;  /* 0x00000006ff447e24 */ /* 0x004fc4000f8e00ff */
[----:B------:R-:W-:Y:S01]  /*58b0*/  IMAD.U32 R67, RZ, RZ, UR7 ;  /* 0x00000007ff437e24 */ /* 0x000fe2000f8e00ff */
[----:B------:R-:W2:Y:S01]  /*58c0*/  LDCU UR39, c[0x0][0xb30] ;  /* 0x00016600ff2777ac */ /* 0x000ea20008000800 */
[--C-:B------:R-:W-:Y:S02]  /*58d0*/  IMAD R63, R63, -0x10, R64.reuse ;  /* 0xfffffff03f3f7824 */ /* 0x100fe400078e0240 */
[----:B------:R-:W-:Y:S01]  /*58e0*/  IMAD R62, R65, -0x10, R64 ;  /* 0xfffffff0413e7824 */ /* 0x000fe200078e0240 */
[----:B------:R-:W1:Y:S01]  /*58f0*/  LDCU.64 UR60, c[0x0][0x888] ;  /* 0x00011100ff3c77ac */ /* 0x000e620008000a00 */
[----:B------:R-:W1:Y:S01]  /*5900*/  LDCU.64 UR40, c[0x0][0xb28] ;  /* 0x00016500ff2877ac */ /* 0x000e620008000a00 */
[----:B------:R-:W1:Y:S01]  /*5910*/  LDCU.128 UR56, c[0x0][0xb10] ;  /* 0x00016200ff3877ac */ /* 0x000e620008000c00 */
[----:B------:R-:W1:Y:S01]  /*5920*/  LDCU UR62, c[0x0][0x374] ;  /* 0x00006e80ff3e77ac */ /* 0x000e620008000800 */
[----:B------:R-:W-:Y:S01]  /*5930*/  UMOV UR53, URZ ;  /* 0x000000ff00357c82 */ /* 0x000fe20008000000 */
[----:B------:R-:W-:Y:S01]  /*5940*/  UMOV UR47, URZ ;  /* 0x000000ff002f7c82 */ /* 0x000fe20008000000 */
[----:B-1234-:R-:W-:-:S07]  /*5950*/  IADD3 R23, PT, PT, R0, R23, RZ ;  /* 0x0000001700177210 */ /* 0x01efce0007ffe0ff */
.L_x_171:
[----:B------:R-:W-:Y:S02]  /*5960*/  LEA R0, R58, UR43, 0x3 ;  /* 0x0000002b3a007c11 */ /* 0x000fe4000f8e18ff */
[----:B------:R-:W-:Y:S02]  /*5970*/  SHF.L.U32 R2, R60, 0x1f, RZ ;  /* 0x0000001f3c027819 */ /* 0x000fe400000006ff */
[----:B-1----:R-:W-:Y:S02]  /*5980*/  LEA R4, R58, UR43, 0x4 ;  /* 0x0000002b3a047c11 */ /* 0x002fe4000f8e20ff */
[----:B------:R-:W1:Y:S02]  /*5990*/  SYNCS.PHASECHK.TRANS64.TRYWAIT P0, [R0+URZ+0xb0], R2 ;  /* 0x0000b002000075a7 */ /* 0x000e6400080011ff */
[----:B-1-3--:R-:W-:Y:S05]  /*59a0*/  @!P0 BRA `(.L_x_96) ;  /* 0x0000005800308947 */ /* 0x00afea0003800000 */
.L_x_231:
[----:B------:R-:W-:Y:S01]  /*59b0*/  R2UR UR7, R69 ;  /* 0x00000000450772ca */ /* 0x000fe200000e0000 */
[----:B------:R-:W2:Y:S01]  /*59c0*/  LDS.128 R4, [R4+0x140] ;  /* 0x0001400004047984 */ /* 0x000ea20000000c00 */
[----:B-1----:R-:W-:Y:S01]  /*59d0*/  VIADD R0, R0, 0xc0 ;  /* 0x000000c000007836 */ /* 0x002fe20000000000 */
[----:B------:R-:W-:Y:S04]  /*59e0*/  UISETP.GE.AND UP0, UPT, UR45, 0x1, UPT ;  /* 0x000000012d00788c */ /* 0x000fe8000bf06270 */
[----:B------:R-:W-:Y:S01]  /*59f0*/  PRMT R0, RZ, 0x654, R0 ;  /* 0x00000654ff007816 */ /* 0x000fe20000000000 */
[----:B------:R-:W-:Y:S01]  /*5a00*/  @!PT LDS RZ, [RZ] ;  /* 0x00000000fffff984 */ /* 0x000fe20000000800 */
[----:B------:R-:W-:Y:S01]  /*5a10*/  @!PT LDS RZ, [RZ] ;  /* 0x00000000fffff984 */ /* 0x000fe20000000800 */
[----:B------:R-:W-:Y:S01]  /*5a20*/  @!PT LDS RZ, [RZ] ;  /* 0x00000000fffff984 */ /* 0x000fe20000000800 */
[----:B------:R-:W-:Y:S01]  /*5a30*/  @!PT LDS RZ, [RZ] ;  /* 0x00000000fffff984 */ /* 0x000fe20000000800 */
[----:B------:R1:W-:Y:S06]  /*5a40*/  MEMBAR.ALL.CTA ;  /* 0x0000000000007992 */ /* 0x0003ec0000008000 */
[----:B-1----:R-:W1:Y:S02]  /*5a50*/  FENCE.VIEW.ASYNC.S ;  /* 0x00000000000073c6 */ /* 0x002e640000000000 */
[----:B-1----:R1:W-:Y:S01]  /*5a60*/  SYNCS.ARRIVE.TRANS64.RED.A1T0 RZ, [R0+URZ], RZ ;  /* 0x000000ff00ff79a7 */ /* 0x0023e200081004ff */
[----:B--2---:R-:W-:Y:S11]  /*5a70*/  LOP3.LUT P0, RZ, R6, 0x1, RZ, 0xc0, !PT ;  /* 0x0000000106ff7812 */ /* 0x004ff6000780c0ff */
[----:B------:R-:W-:Y:S02]  /*5a80*/  @!UPT UIADD3 URZ, UPT, UPT, URZ, URZ, URZ ;  /* 0x000000fffffff290 */ /* 0x000fe4000fffe0ff */
[----:B------:R-:W-:Y:S01]  /*5a90*/  VOTEU.ANY UP1, P0 ;  /* 0x0000000000ff7886 */ /* 0x000fe20000020100 */
[----:B------:R-:W-:Y:S01]  /*5aa0*/  PLOP3.LUT P0, PT, PT, PT, UP1, 0x80, 0x8 ;  /* 0x000000000008781c */ /* 0x000fe20003f0f018 */
[----:B------:R-:W-:Y:S06]  /*5ab0*/  UP2UR UR4, UPR, URZ, 0x2 ;  /* 0x00000002ff047883 */ /* 0x000fec0008000000 */
[----:B------:R-:W-:Y:S06]  /*5ac0*/  IMAD.U32 R70, RZ, RZ, UR4 ;  /* 0x00000004ff467e24 */ /* 0x000fec000f8e00ff */
[----:B------:R-:W-:Y:S02]  /*5ad0*/  @P0 SHF.R.U32.HI R2, RZ, 0x10, R5 ;  /* 0x00000010ff020819 */ /* 0x000fe40000011605 */
[----:B------:R-:W-:Y:S02]  /*5ae0*/  @P0 MOV R3, R4 ;  /* 0x0000000400030202 */ /* 0x000fe40000000f00 */
[----:B------:R-:W-:Y:S02]  /*5af0*/  @P0 R2UR UR4, R2 ;  /* 0x00000000020402ca */ /* 0x000fe400000e0000 */
[----:B------:R-:W-:Y:S02]  /*5b00*/  @P0 LOP3.LUT R4, R5, 0xffff, RZ, 0xc0, !PT ;  /* 0x0000ffff05040812 */ /* 0x000fe400078ec0ff */
[----:B------:R-:W-:Y:S02]  /*5b10*/  @P0 R2UR UR6, R3 ;  /* 0x00000000030602ca */ /* 0x000fe400000e0000 */
[----:B------:R-:W-:Y:S07]  /*5b20*/  @P0 R2UR UR5, R4 ;  /* 0x00000000040502ca */ /* 0x000fee00000e0000 */
[----:B------:R-:W-:Y:S02]  /*5b30*/  @UP1 UMOV UR7, UR4 ;  /* 0x0000000400071c82 */ /* 0x000fe40008000000 */
[----:B------:R-:W-:Y:S02]  /*5b40*/  IMAD.U32 R69, RZ, RZ, UR7 ;  /* 0x00000007ff457e24 */ /* 0x000fe4000f8e00ff */
[----:B------:R-:W-:Y:S02]  /*5b50*/  @UP1 UMOV UR38, UR6 ;  /* 0x0000000600261c82 */ /* 0x000fe40008000000 */
[----:B------:R-:W-:Y:S01]  /*5b60*/  @UP1 UMOV UR37, UR5 ;  /* 0x0000000500251c82 */ /* 0x000fe20008000000 */
[----:B-1----:R-:W-:Y:S05]  /*5b70*/  BRA.U !UP0, `(.L_x_97) ;  /* 0x0000000108cc7547 */ /* 0x002fea000b800000 */
[----:B------:R-:W1:Y:S01]  /*5b80*/  LDCU UR12, c[0x0][0xb20] ;  /* 0x00016400ff0c77ac */ /* 0x000e620008000800 */
[----:B------:R-:W-:Y:S02]  /*5b90*/  UIMAD.WIDE.U32 UR4, UR62, UR59, URZ ;  /* 0x0000003b3e0472a5 */ /* 0x000fe4000f8e00ff */
[----:B------:R-:W-:Y:S02]  /*5ba0*/  UIMAD.WIDE.U32 UR6, UR63, UR56, URZ ;  /* 0x000000383f0672a5 */ /* 0x000fe4000f8e00ff */
[----:B------:R-:W-:Y:S02]  /*5bb0*/  UISETP.NE.AND UP0, UPT, UR58, 0x1, UPT ;  /* 0x000000013a00788c */ /* 0x000fe4000bf05270 */
[----:B------:R-:W-:Y:S02]  /*5bc0*/  UIMAD.WIDE.U32 UR8, UR37, UR59, URZ ;  /* 0x0000003b250872a5 */ /* 0x000fe4000f8e00ff */
[----:B------:R-:W-:Y:S02]  /*5bd0*/  UIMAD.WIDE.U32 UR10, UR38, UR56, URZ ;  /* 0x00000038260a72a5 */ /* 0x000fe4000f8e00ff */
[----:B------:R-:W-:Y:S02]  /*5be0*/  UISETP.NE.AND UP1, UPT, UR42, 0x1, UPT ;  /* 0x000000012a00788c */ /* 0x000fe4000bf25270 */
[----:B------:R-:W-:Y:S01]  /*5bf0*/  UISETP.NE.AND UP2, UPT, UR45, 0x1, UPT ;  /* 0x000000012d00788c */ /* 0x000fe2000bf45270 */
[----:B------:R-:W-:Y:S02]  /*5c00*/  UMOV UR4, UR5 ;  /* 0x0000000500047c82 */ /* 0x000fe40008000000 */
[----:B-1----:R-:W-:Y:S03]  /*5c10*/  USHF.R.U32.HI UR5, URZ, UR12, UR4 ;  /* 0x0000000cff057299 */ /* 0x002fe60008011604 */
[----:B------:R-:W-:Y:S02]  /*5c20*/  UMOV UR4, UR7 ;  /* 0x0000000700047c82 */ /* 0x000fe40008000000 */
[----:B------:R-:W-:Y:S02]  /*5c30*/  USHF.R.U32.HI UR7, URZ, UR57, UR4 ;  /* 0x00000039ff077299 */ /* 0x000fe40008011604 */
[----:B------:R-:W-:Y:S02]  /*5c40*/  USEL UR4, UR62, UR5, !UP0 ;  /* 0x000000053e047287 */ /* 0x000fe4000c000000 */
[----:B------:R-:W-:Y:S01]  /*5c50*/  USEL UR7, UR63, UR7, !UP1 ;  /* 0x000000073f077287 */ /* 0x000fe2000c800000 */
[----:B------:R-:W-:Y:S01]  /*5c60*/  UMOV UR5, UR9 ;  /* 0x0000000900057c82 */ /* 0x000fe20008000000 */
[----:B------:R-:W-:Y:S02]  /*5c70*/  UIMAD.WIDE.U32 UR8, UR4, UR40, URZ ;  /* 0x00000028040872a5 */ /* 0x000fe4000f8e00ff */
[----:B------:R-:W-:Y:S03]  /*5c80*/  USHF.R.U32.HI UR6, URZ, UR12, UR5 ;  /* 0x0000000cff067299 */ /* 0x000fe60008011605 */
[----:B------:R-:W-:Y:S01]  /*5c90*/  UMOV UR5, UR11 ;  /* 0x0000000b00057c82 */ /* 0x000fe20008000000 */
[----:B------:R-:W-:Y:S02]  /*5ca0*/  UIMAD.WIDE.U32 UR10, UR7, UR40, URZ ;  /* 0x00000028070a72a5 */ /* 0x000fe4000f8e00ff */
[----:B------:R-:W-:Y:S02]  /*5cb0*/  USHF.R.U32.HI UR12, URZ, UR57, UR5 ;  /* 0x00000039ff0c7299 */ /* 0x000fe40008011605 */
[----:B------:R-:W-:Y:S01]  /*5cc0*/  USEL UR6, UR37, UR6, !UP0 ;  /* 0x0000000625067287 */ /* 0x000fe2000c000000 */
[----:B------:R-:W-:Y:S02]  /*5cd0*/  UMOV UR5, UR9 ;  /* 0x0000000900057c82 */ /* 0x000fe40008000000 */
[----:B------:R-:W-:Y:S01]  /*5ce0*/  UMOV UR10, UR11 ;  /* 0x0000000b000a7c82 */ /* 0x000fe20008000000 */
[----:B------:R-:W-:Y:S02]  /*5cf0*/  @UP2 USHF.R.U32.HI UR4, URZ, UR41, UR5 ;  /* 0x00000029ff042299 */ /* 0x000fe40008011605 */
[----:B------:R-:W-:Y:S02]  /*5d00*/  @UP2 USHF.R.U32.HI UR7, URZ, UR41, UR10 ;  /* 0x00000029ff072299 */ /* 0x000fe4000801160a */
[----:B------:R-:W-:Y:S02]  /*5d10*/  UIMAD UR4, UR45, UR4, URZ ;  /* 0x000000042d0472a4 */ /* 0x000fe4000f8e02ff */
        /* <DEDUP_REMOVED lines=8> */
[----:B------:R-:W-:Y:S02]  /*5da0*/  USEL UR11, UR6, UR4, !UP2 ;  /* 0x00000004060b7287 */ /* 0x000fe4000d000000 */
[----:B------:R-:W-:Y:S02]  /*5db0*/  UIADD3 UR8, UPT, UPT, -UR5, URZ, URZ ;  /* 0x000000ff05087290 */ /* 0x000fe4000fffe1ff */
[----:B------:R-:W-:Y:S01]  /*5dc0*/  UIADD3 UR10, UPT, UPT, -UR11, URZ, URZ ;  /* 0x000000ff0b0a7290 */ /* 0x000fe2000fffe1ff */
[----:B------:R-:W-:Y:S01]  /*5dd0*/  @!UP0 UMOV UR4, UR9 ;  /* 0x0000000900048c82 */ /* 0x000fe20008000000 */
[----:B------:R-:W-:Y:S02]  /*5de0*/  UIADD3 UR9, UPT, UPT, -UR6, URZ, URZ ;  /* 0x000000ff06097290 */ /* 0x000fe4000fffe1ff */
[----:B------:R-:W-:Y:S02]  /*5df0*/  @!UP0 USHF.R.U32.HI UR4, URZ, UR41, UR4 ;  /* 0x00000029ff048299 */ /* 0x000fe40008011604 */
[----:B------:R-:W-:Y:S02]  /*5e00*/  UIMAD UR10, UR45, UR10, UR6 ;  /* 0x0000000a2d0a72a4 */ /* 0x000fe4000f8e0206 */
[----:B------:R-:W-:Y:S04]  /*5e10*/  @!UP0 USEL UR4, UR5, UR4, !UP2 ;  /* 0x0000000405048287 */ /* 0x000fe8000d000000 */
[----:B------:R-:W-:Y:S02]  /*5e20*/  @!UP0 UIMAD UR10, UR7, UR10, UR4 ;  /* 0x0000000a070a82a4 */ /* 0x000fe4000f8e0204 */
[----:B------:R-:W-:Y:S02]  /*5e30*/  @!UP0 UIADD3 UR11, UPT, UPT, UR11, -UR4, URZ ;  /* 0x800000040b0b8290 */ /* 0x000fe4000fffe0ff */
[----:B------:R-:W-:Y:S02]  /*5e40*/  UIMAD UR7, UR42, UR8, UR38 ;  /* 0x000000082a0772a4 */ /* 0x000fe4000f8e0226 */
[----:B------:R-:W-:Y:S02]  /*5e50*/  @!UP0 UIMAD UR6, UR11, UR45, UR5 ;  /* 0x0000002d0b0682a4 */ /* 0x000fe4000f8e0205 */
[----:B------:R-:W-:Y:S01]  /*5e60*/  UIMAD UR4, UR58, UR9, UR37 ;  /* 0x000000093a0472a4 */ /* 0x000fe2000f8e0225 */
[----:B------:R-:W-:Y:S02]  /*5e70*/  @!UP0 UMOV UR5, UR10 ;  /* 0x0000000a00058c82 */ /* 0x000fe40008000000 */
[----:B------:R-:W-:Y:S02]  /*5e80*/  UIMAD UR38, UR5, UR42, UR7 ;  /* 0x0000002a052672a4 */ /* 0x000fe4000f8e0207 */
[----:B------:R-:W-:Y:S11]  /*5e90*/  UIMAD UR37, UR6, UR58, UR4 ;  /* 0x0000003a062572a4 */ /* 0x000ff6000f8e0204 */
[----:B------:R-:W-:Y:S01]  /*5ea0*/  @!UPT UIADD3 URZ, UPT, UPT, URZ, URZ, URZ ;  /* 0x000000fffffff290 */ /* 0x000fe2000fffe0ff */
.L_x_97:
[----:B------:R-:W-:Y:S01]  /*5eb0*/  UISETP.NE.AND UP0, UPT, UR39, 0x1, UPT ;  /* 0x000000012700788c */ /* 0x000fe2000bf05270 */
[----:B------:R-:W-:Y:S01]  /*5ec0*/  LOP3.LUT P0, RZ, R56, 0x1b0, RZ, 0xc0, !PT ;  /* 0x000001b038ff7812 */ /* 0x000fe2000780c0ff */
[----:B------:R-:W-:Y:S01]  /*5ed0*/  USHF.L.U32 UR50, UR16, 0x7, URZ ;  /* 0x0000000710327899 */ /* 0x000fe200080006ff */
[----:B------:R-:W-:Y:S01]  /*5ee0*/  BSSY.RECONVERGENT B6, `(.L_x_98) ;  /* 0x0000034000067945 */ /* 0x000fe20003800200 */
[----:B------:R-:W-:Y:S01]  /*5ef0*/  USHF.L.U32 UR49, UR20, 0x7, URZ ;  /* 0x0000000714317899 */ /* 0x000fe200080006ff */
[----:B------:R-:W-:Y:S06]  /*5f00*/  IADD3 R58, PT, PT, R58, 0x1, RZ ;  /* 0x000000013a3a7810 */ /* 0x000fec0007ffe0ff */
[----:B------:R-:W1:Y:S01]  /*5f10*/  @!UP0 LDCU.128 UR12, c[0x0][0xb10] ;  /* 0x00016200ff0c87ac */ /* 0x000e620008000c00 */
[----:B------:R-:W2:Y:S01]  /*5f20*/  @!UP0 LDCU UR5, c[0x0][0xb0c] ;  /* 0x00016180ff0587ac */ /* 0x000ea20008000800 */
[----:B------:R-:W3:Y:S01]  /*5f30*/  @!UP0 LDCU UR10, c[0x0][0xb20] ;  /* 0x00016400ff0a87ac */ /* 0x000ee20008000800 */
[----:B-1----:R-:W-:Y:S02]  /*5f40*/  UIMAD.WIDE.U32 UR8, UR38, UR12, URZ ;  /* 0x0000000c260872a5 */ /* 0x002fe4000f8e00ff */
[----:B------:R-:W-:Y:S02]  /*5f50*/  UIMAD.WIDE.U32 UR6, UR37, UR15, URZ ;  /* 0x0000000f250672a5 */ /* 0x000fe4000f8e00ff */
[----:B------:R-:W-:Y:S03]  /*5f60*/  @!UP0 UISETP.NE.AND UP1, UPT, UR14, 0x1, UPT ;  /* 0x000000010e00888c */ /* 0x000fe6000bf25270 */
[----:B------:R-:W-:Y:S01]  /*5f70*/  @!UP0 UMOV UR4, UR9 ;  /* 0x0000000900048c82 */ /* 0x000fe20008000000 */
[----:B--2---:R-:W-:Y:S02]  /*5f80*/  @!UP0 UISETP.NE.AND UP2, UPT, UR5, 0x1, UPT ;  /* 0x000000010500888c */ /* 0x004fe4000bf45270 */
[----:B------:R-:W-:Y:S01]  /*5f90*/  @!UP0 USHF.R.U32.HI UR4, URZ, UR13, UR4 ;  /* 0x0000000dff048299 */ /* 0x000fe20008011604 */
[----:B------:R-:W-:Y:S02]  /*5fa0*/  @!UP0 UMOV UR6, UR7 ;  /* 0x0000000700068c82 */ /* 0x000fe40008000000 */
[----:B---3--:R-:W-:Y:S02]  /*5fb0*/  @!UP0 USHF.R.U32.HI UR6, URZ, UR10, UR6 ;  /* 0x0000000aff068299 */ /* 0x008fe40008011606 */
[----:B------:R-:W-:Y:S02]  /*5fc0*/  @!UP0 USEL UR7, UR38, UR4, !UP2 ;  /* 0x0000000426078287 */ /* 0x000fe4000d000000 */
[----:B------:R-:W-:Y:S04]  /*5fd0*/  @!UP0 USEL UR6, UR37, UR6, !UP1 ;  /* 0x0000000625068287 */ /* 0x000fe8000c800000 */
[----:B------:R-:W-:Y:S02]  /*5fe0*/  @!UP0 UIADD3 UR4, UPT, UPT, -UR7, UR6, URZ ;  /* 0x0000000607048290 */ /* 0x000fe4000fffe1ff */
[----:B------:R-:W-:Y:S02]  /*5ff0*/  @!UP0 UIADD3 UR6, UPT, UPT, UR7, -UR6, URZ ;  /* 0x8000000607068290 */ /* 0x000fe4000fffe0ff */
[----:B------:R-:W-:Y:S02]  /*6000*/  @!UP0 UIMAD UR38, UR4, UR5, UR38 ;  /* 0x00000005042682a4 */ /* 0x000fe4000f8e0226 */
[----:B------:R-:W-:Y:S01]  /*6010*/  @!UP0 UIMAD UR37, UR6, UR14, UR37 ;  /* 0x0000000e062582a4 */ /* 0x000fe2000f8e0225 */
[----:B------:R-:W-:Y:S11]  /*6020*/  @!P0 BRA `(.L_x_99) ;  /* 0x00000000007c8947 */ /* 0x000ff60003800000 */
[----:B------:R-:W1:Y:S01]  /*6030*/  LDCU.64 UR8, c[0x4][0x80] ;  /* 0x01001000ff0877ac */ /* 0x000e620008000a00 */
[----:B------:R-:W-:Y:S01]  /*6040*/  MOV R2, 0x0 ;  /* 0x0000000000027802 */ /* 0x000fe20000000f00 */
[----:B------:R-:W-:Y:S02]  /*6050*/  HFMA2 R12, -RZ, RZ, 0, 5.9604644775390625e-08 ;  /* 0x00000001ff0c7431 */ /* 0x000fe400000001ff */
[----:B------:R-:W-:Y:S01]  /*6060*/  IMAD.MOV.U32 R8, RZ, RZ, 0x70 ;  /* 0x00000070ff087424 */ /* 0x000fe200078e00ff */
[----:B------:R2:W3:Y:S01]  /*6070*/  LDC.64 R14, c[0x4][R2] ;  /* 0x01000000020e7b82 */ /* 0x0004e20000000a00 */
[----:B------:R-:W4:Y:S01]  /*6080*/  LDCU.64 UR6, c[0x4][0x88] ;  /* 0x01001100ff0677ac */ /* 0x000f220008000a00 */
[----:B------:R-:W-:Y:S01]  /*6090*/  IMAD.MOV.U32 R13, RZ, RZ, RZ ;  /* 0x000000ffff0d7224 */ /* 0x000fe200078e00ff */
[----:B------:R-:W2:Y:S01]  /*60a0*/  LDCU.64 UR4, c[0x4][0x8] ;  /* 0x01000100ff0477ac */ /* 0x000ea20008000a00 */
[----:B-1----:R-:W-:Y:S01]  /*60b0*/  MOV R5, UR9 ;  /* 0x0000000900057c02 */ /* 0x002fe20008000f00 */
[----:B------:R-:W-:Y:S01]  /*60c0*/  IMAD.U32 R4, RZ, RZ, UR8 ;  /* 0x00000008ff047e24 */ /* 0x000fe2000f8e00ff */
[----:B----4-:R-:W-:Y:S01]  /*60d0*/  MOV R7, UR7 ;  /* 0x0000000700077c02 */ /* 0x010fe20008000f00 */
[----:B------:R-:W-:Y:S01]  /*60e0*/  IMAD.U32 R6, RZ, RZ, UR6 ;  /* 0x00000006ff067e24 */ /* 0x000fe2000f8e00ff */
[----:B--2---:R-:W-:Y:S01]  /*60f0*/  MOV R11, UR5 ;  /* 0x00000005000b7c02 */ /* 0x004fe20008000f00 */
[----:B------:R-:W-:Y:S02]  /*6100*/  IMAD.U32 R10, RZ, RZ, UR4 ;  /* 0x00000004ff0a7e24 */ /* 0x000fe4000f8e00ff */
[----:B------:R-:W-:Y:S07]  /*6110*/  LEPC R20, `(.L_x_100) ;  /* 0x000000001014794e */ /* 0x000fee0000000000 */
[----:B---3-5:R-:W-:Y:S05]  /*6120*/  CALL.ABS.NOINC R14 ;  /* 0x000000000e007343 */ /* 0x028fea0003c00000 */
.L_x_100:
[----:B------:R-:W1:Y:S01]  /*6130*/  LDCU.64 UR8, c[0x4][0x80] ;  /* 0x01001000ff0877ac */ /* 0x000e620008000a00 */
[----:B------:R-:W2:Y:S01]  /*6140*/  LDC.64 R2, c[0x4][R2] ;  /* 0x0100000002027b82 */ /* 0x000ea20000000a00 */
[----:B------:R-:W-:Y:S02]  /*6150*/  HFMA2 R12, -RZ, RZ, 0, 5.9604644775390625e-08 ;  /* 0x00000001ff0c7431 */ /* 0x000fe400000001ff */
[----:B------:R-:W-:Y:S02]  /*6160*/  IMAD.MOV.U32 R8, RZ, RZ, 0x70 ;  /* 0x00000070ff087424 */ /* 0x000fe400078e00ff */
[----:B------:R-:W-:Y:S01]  /*6170*/  IMAD.MOV.U32 R13, RZ, RZ, RZ ;  /* 0x000000ffff0d7224 */ /* 0x000fe200078e00ff */
[----:B------:R-:W3:Y:S01]  /*6180*/  LDCU.64 UR6, c[0x4][0x88] ;  /* 0x01001100ff0677ac */ /* 0x000ee20008000a00 */
[----:B------:R-:W4:Y:S01]  /*6190*/  LDCU.64 UR4, c[0x4][0x8] ;  /* 0x01000100ff0477ac */ /* 0x000f220008000a00 */
[----:B-1----:R-:W-:Y:S02]  /*61a0*/  MOV R4, UR8 ;  /* 0x0000000800047c02 */ /* 0x002fe40008000f00 */
[----:B------:R-:W-:Y:S02]  /*61b0*/  MOV R5, UR9 ;  /* 0x0000000900057c02 */ /* 0x000fe40008000f00 */
[----:B---3--:R-:W-:Y:S01]  /*61c0*/  MOV R7, UR7 ;  /* 0x0000000700077c02 */ /* 0x008fe20008000f00 */
[----:B------:R-:W-:Y:S01]  /*61d0*/  IMAD.U32 R6, RZ, RZ, UR6 ;  /* 0x00000006ff067e24 */ /* 0x000fe2000f8e00ff */
[----:B----4-:R-:W-:Y:S01]  /*61e0*/  MOV R11, UR5 ;  /* 0x00000005000b7c02 */ /* 0x010fe20008000f00 */
[----:B------:R-:W-:Y:S02]  /*61f0*/  IMAD.U32 R10, RZ, RZ, UR4 ;  /* 0x00000004ff0a7e24 */ /* 0x000fe4000f8e00ff */
[----:B------:R-:W-:Y:S07]  /*6200*/  LEPC R20, `(.L_x_99) ;  /* 0x000000001014794e */ /* 0x000fee0000000000 */
[----:B--2---:R-:W-:Y:S05]  /*6210*/  CALL.ABS.NOINC R2 ;  /* 0x0000000002007343 */ /* 0x004fea0003c00000 */
.L_x_99:
[----:B------:R-:W-:Y:S05]  /*6220*/  BSYNC.RECONVERGENT B6 ;  /* 0x0000000000067941 */ /* 0x000fea0003800200 */
.L_x_98:
[----:B------:R-:W-:Y:S02]  /*6230*/  R2UR UR6, R55 ;  /* 0x00000000370672ca */ /* 0x000fe400000e0000 */
[----:B------:R-:W-:Y:S02]  /*6240*/  R2UR UR5, R68 ;  /* 0x00000000440572ca */ /* 0x000fe400000e0000 */
[----:B------:R-:W-:Y:S02]  /*6250*/  R2UR UR4, R67 ;  /* 0x00000000430472ca */ /* 0x000fe400000e0000 */
[----:B------:R-:W-:Y:S02]  /*6260*/  ISETP.NE.U32.AND P4, PT, R50, RZ, PT ;  /* 0x000000ff3200720c */ /* 0x000fe40003f85070 */
[----:B------:R-:W-:Y:S02]  /*6270*/  ISETP.NE.U32.AND P2, PT, RZ, UR60, PT ;  /* 0x0000003cff007c0c */ /* 0x000fe4000bf45070 */
[----:B------:R-:W-:Y:S02]  /*6280*/  ISETP.NE.AND.EX P4, PT, R51, RZ, PT, P4 ;  /* 0x000000ff3300720c */ /* 0x000fe40003f85340 */
[----:B------:R-:W-:Y:S01]  /*6290*/  ISETP.NE.AND.EX P2, PT, RZ, UR61, PT, P2 ;  /* 0x0000003dff007c0c */ /* 0x000fe2000bf45320 */
[----:B------:R-:W-:Y:S02]  /*62a0*/  UISETP.NE.AND UP2, UPT, UR6, URZ, UPT ;  /* 0x000000ff0600728c */ /* 0x000fe4000bf45270 */
[----:B------:R-:W-:Y:S04]  /*62b0*/  UISETP.NE.U32.AND UP0, UPT, UR5, URZ, UPT ;  /* 0x000000ff0500728c */ /* 0x000fe8000bf05070 */
[----:B------:R-:W-:Y:S01]  /*62c0*/  UISETP.NE.AND.EX UP1, UPT, UR4, URZ, UPT, UP0 ;  /* 0x000000ff0400728c */ /* 0x000fe2000bf25300 */
[----:B------:R-:W-:Y:S01]  /*62d0*/  PLOP3.LUT P1, PT, PT, PT, UP2, 0x80, 0x8 ;  /* 0x000000000008781c */ /* 0x000fe20003f2f028 */
[----:B------:R-:W-:Y:S03]  /*62e0*/  UPLOP3.LUT UP0, UPT, UPT, UPT, UPT, 0x40, 0x4 ;  /* 0x000000000004789c */ /* 0x000fe60003f0e870 */
[----:B------:R-:W-:Y:S06]  /*62f0*/  @UP2 UPLOP3.LUT UP0, UPT, UPT, UPT, UP1, 0x80, 0x8 ;  /* 0x000000000008289c */ /* 0x000fec0003f0f010 */
[----:B------:R-:W-:Y:S01]  /*6300*/  PLOP3.LUT P0, PT, PT, PT, UP0, 0x80, 0x8 ;  /* 0x000000000008781c */ /* 0x000fe20003f0f008 */
[----:B------:R-:W-:Y:S01]  /*6310*/  @!UPT UIADD3 URZ, UPT, UPT, URZ, URZ, URZ ;  /* 0x000000fffffff290 */ /* 0x000fe2000fffe0ff */
[----:B------:R-:W-:Y:S11]  /*6320*/  BRA.U !UP1, `(.L_x_101) ;  /* 0x0000000109407547 */ /* 0x000ff6000b800000 */
[----:B------:R-:W-:Y:S01]  /*6330*/  UISETP.NE.U32.AND UP0, UPT, UR60, URZ, UPT ;  /* 0x000000ff3c00728c */ /* 0x000fe2000bf05070 */
[----:B------:R-:W-:Y:S01]  /*6340*/  R2UR UR6, R68 ;  /* 0x00000000440672ca */ /* 0x000fe200000e0000 */
[----:B------:R-:W1:Y:S01]  /*6350*/  LDCU.64 UR8, c[0x0][0x358] ;  /* 0x00006b00ff0877ac */ /* 0x000e620008000a00 */
[----:B------:R-:W-:Y:S02]  /*6360*/  HFMA2 R26, -RZ, RZ, 0, 5.9604644775390625e-08 ;  /* 0x00000001ff1a7431 */ /* 0x000fe400000001ff */
[----:B------:R-:W-:Y:S01]  /*6370*/  IMAD.MOV.U32 R0, RZ, RZ, 0x1 ;  /* 0x00000001ff007424 */ /* 0x000fe200078e00ff */
[----:B------:R-:W-:Y:S06]  /*6380*/  UISETP.NE.AND.EX UP0, UPT, UR61, URZ, UPT, UP0 ;  /* 0x000000ff3d00728c */ /* 0x000fec000bf05300 */
[----:B------:R-:W-:Y:S05]  /*6390*/  PLOP3.LUT P3, PT, PT, PT, UP0, 0x80, 0x8 ;  /* 0x000000000008781c */ /* 0x000fea0003f6f008 */
[----:B------:R-:W2:Y:S01]  /*63a0*/  @UP0 LDCU.64 UR4, c[0x0][0x888] ;  /* 0x00011100ff0407ac */ /* 0x000ea20008000a00 */
[----:B------:R-:W-:Y:S07]  /*63b0*/  @UP0 UIMAD UR6, UR36, UR6, URZ ;  /* 0x00000006240602a4 */ /* 0x000fee000f8e02ff */
[----:B------:R-:W-:Y:S01]  /*63c0*/  @!P3 PRMT R26, R0, 0x7610, R26 ;  /* 0x00007610001ab816 */ /* 0x000fe2000000001a */
[----:B--2---:R-:W-:Y:S06]  /*63d0*/  @UP0 UIMAD.WIDE UR4, UR6, 0x4, UR4 ;  /* 0x00000004060408a5 */ /* 0x004fec000f8e0204 */
[----:B------:R-:W-:Y:S02]  /*63e0*/  IMAD.U32 R2, RZ, RZ, UR4 ;  /* 0x00000004ff027e24 */ /* 0x000fe4000f8e00ff */
[----:B------:R-:W-:Y:S03]  /*63f0*/  IMAD.U32 R3, RZ, RZ, UR5 ;  /* 0x00000005ff037e24 */ /* 0x000fe6000f8e00ff */
[----:B------:R-:W2:Y:S02]  /*6400*/  @!UP0 LDCU UR4, c[0x0][0x880] ;  /* 0x00011000ff0487ac */ /* 0x000ea40008000800 */
[----:B-1---5:R1:W5:Y:S02]  /*6410*/  @P3 LDG.E R27, desc[UR8][R2.64] ;  /* 0x00000008021b3981 */ /* 0x022364000c1e1900 */
[----:B-12---:R-:W-:Y:S02]  /*6420*/  @!P3 MOV R27, UR4 ;  /* 0x00000004001bbc02 */ /* 0x006fe40008000f00 */
.L_x_101:
[----:B------:R-:W-:Y:S05]  /*6430*/  @!P4 BRA `(.L_x_102) ;  /* 0x000000000024c947 */ /* 0x000fea0003800000 */
[----:B------:R-:W-:Y:S01]  /*6440*/  ISETP.NE.U32.AND P3, PT, R48, RZ, PT ;  /* 0x000000ff3000720c */ /* 0x000fe20003f65070 */
[----:B------:R-:W1:Y:S03]  /*6450*/  LDCU.64 UR4, c[0x0][0x358] ;  /* 0x00006b00ff0477ac */ /* 0x000e660008000a00 */
[----:B------:R-:W-:Y:S11]  /*6460*/  ISETP.NE.AND.EX P3, PT, R49, RZ, PT, P3 ;  /* 0x000000ff3100720c */ /* 0x000ff60003f65330 */
[----:B------:R-:W-:Y:S02]  /*6470*/  @!UPT UIADD3 URZ, UPT, UPT, URZ, URZ, URZ ;  /* 0x000000fffffff290 */ /* 0x000fe4000fffe0ff */
[----:B------:R-:W2:Y:S01]  /*6480*/  @P3 LDC.64 R2, c[0x0][0x8a8] ;  /* 0x00022a00ff023b82 */ /* 0x000ea20000000a00 */
[----:B------:R-:W-:Y:S04]  /*6490*/  @P3 IMAD R0, R50, UR36, RZ ;  /* 0x0000002432003c24 */ /* 0x000fe8000f8e02ff */
[----:B--2---:R-:W-:Y:S05]  /*64a0*/  @P3 IMAD.WIDE R2, R0, 0x4, R2 ;  /* 0x0000000400023825 */ /* 0x004fea00078e0202 */
[----:B-1---5:R1:W5:Y:S02]  /*64b0*/  @P3 LDG.E R24, desc[UR4][R2.64] ;  /* 0x0000000402183981 */ /* 0x022364000c1e1900 */
[----:B-1----:R-:W2:Y:S02]  /*64c0*/  @!P3 LDC R24, c[0x0][0x8a0] ;  /* 0x00022800ff18bb82 */ /* 0x002ea40000000800 */
.L_x_102:
[----:B-----5:R-:W-:Y:S01]  /*64d0*/  FSETP.NEU.AND P3, PT, R27, RZ, PT ;  /* 0x000000ff1b00720b */ /* 0x020fe20003f6d000 */
[----:B------:R-:W-:Y:S01]  /*64e0*/  BSSY B1, `(.L_x_103) ;  /* 0x0000038000017945 */ /* 0x000fe20003800000 */
[----:B------:R-:W-:Y:S01]  /*64f0*/  SEL R3, RZ, 0xffffffff, P2 ;  /* 0xffffffffff037807 */ /* 0x000fe20001000000 */
[----:B------:R-:W-:Y:S01]  /*6500*/  IMAD.MOV.U32 R74, RZ, RZ, 0x1 ;  /* 0x00000001ff4a7424 */ /* 0x000fe200078e00ff */
[----:B------:R-:W-:Y:S01]  /*6510*/  @P1 LOP3.LUT P2, RZ, R26, 0xff, RZ, 0xc0, !PT ;  /* 0x000000ff1aff1812 */ /* 0x000fe2000784c0ff */
[C---:B------:R-:W-:Y:S01]  /*6520*/  IMAD R25, R22.reuse, 0x80, R23 ;  /* 0x0000008016197824 */ /* 0x040fe200078e0217 */
[----:B------:R-:W-:Y:S01]  /*6530*/  @P1 SEL R0, RZ, 0xffffffff, P3 ;  /* 0xffffffffff001807 */ /* 0x000fe20001800000 */
[----:B------:R-:W-:Y:S01]  /*6540*/  IMAD R59, R65, -0x10, R63 ;  /* 0xfffffff0413b7824 */ /* 0x000fe200078e023f */
[----:B------:R-:W-:Y:S01]  /*6550*/  LEA R72, R22, UR43, 0x3 ;  /* 0x0000002b16487c11 */ /* 0x000fe2000f8e18ff */
[----:B------:R-:W-:Y:S01]  /*6560*/  IMAD.MOV.U32 R73, RZ, RZ, RZ ;  /* 0x000000ffff497224 */ /* 0x000fe200078e00ff */
[C---:B------:R-:W-:Y:S02]  /*6570*/  @P0 SEL R0, R3.reuse, R0, !P2 ;  /* 0x0000000003000207 */ /* 0x040fe40005000000 */
[----:B------:R-:W-:Y:S02]  /*6580*/  CS2R R46, SRZ ;  /* 0x00000000002e7805 */ /* 0x000fe4000001ff00 */
[----:B------:R-:W-:Y:S02]  /*6590*/  PLOP3.LUT P2, PT, PT, PT, UP1, 0x80, 0x8 ;  /* 0x000000000008781c */ /* 0x000fe40003f4f018 */
[----:B------:R-:W-:Y:S02]  /*65a0*/  CS2R R44, SRZ ;  /* 0x00000000002c7805 */ /* 0x000fe4000001ff00 */
[----:B------:R-:W-:Y:S02]  /*65b0*/  @P1 LOP3.LUT R0, R0, 0x1, RZ, 0xc0, !PT ;  /* 0x0000000100001812 */ /* 0x000fe400078ec0ff */
[----:B------:R-:W-:Y:S02]  /*65c0*/  CS2R R42, SRZ ;  /* 0x00000000002a7805 */ /* 0x000fe4000001ff00 */
[----:B------:R-:W-:Y:S02]  /*65d0*/  LOP3.LUT P4, R57, R26, 0xff, RZ, 0xc0, !PT ;  /* 0x000000ff1a397812 */ /* 0x000fe4000788c0ff */
[----:B------:R-:W-:Y:S02]  /*65e0*/  CS2R R40, SRZ ;  /* 0x0000000000287805 */ /* 0x000fe4000001ff00 */
[----:B------:R-:W-:Y:S02]  /*65f0*/  ISETP.NE.U32.OR P5, PT, R0, 0x1, !P1 ;  /* 0x000000010000780c */ /* 0x000fe40004fa5470 */
[----:B------:R-:W-:Y:S02]  /*6600*/  CS2R R38, SRZ ;  /* 0x0000000000267805 */ /* 0x000fe4000001ff00 */
[----:B------:R-:W-:Y:S02]  /*6610*/  SEL R2, RZ, 0xffffffff, P3 ;  /* 0xffffffffff027807 */ /* 0x000fe40001800000 */
[----:B------:R-:W-:Y:S02]  /*6620*/  CS2R R36, SRZ ;  /* 0x0000000000247805 */ /* 0x000fe4000001ff00 */
[----:B------:R-:W-:Y:S02]  /*6630*/  P2R R71, PR, RZ, 0x20 ;  /* 0x00000020ff477803 */ /* 0x000fe40000000000 */
[----:B------:R-:W-:Y:S02]  /*6640*/  CS2R R34, SRZ ;  /* 0x0000000000227805 */ /* 0x000fe4000001ff00 */
[----:B------:R-:W-:Y:S02]  /*6650*/  CS2R R32, SRZ ;  /* 0x0000000000207805 */ /* 0x000fe4000001ff00 */
[----:B------:R-:W-:Y:S04]  /*6660*/  @P2 SEL R2, R3, R2, !P4 ;  /* 0x0000000203022207 */ /* 0x000fe80006000000 */
[----:B------:R-:W-:Y:S02]  /*6670*/  LOP3.LUT R2, R2, 0x1, RZ, 0xc0, !PT ;  /* 0x0000000102027812 */ /* 0x000fe400078ec0ff */
[----:B------:R-:W-:Y:S02]  /*6680*/  @P5 SHF.L.U32 R0, RZ, 0x1f, RZ ;  /* 0x0000001fff005819 */ /* 0x000fe400000006ff */
[----:B------:R-:W-:Y:S02]  /*6690*/  ISETP.NE.U32.AND P2, PT, R2, 0x1, PT ;  /* 0x000000010200780c */ /* 0x000fe40003f45070 */
[----:B------:R1:W3:Y:S02]  /*66a0*/  @P5 SYNCS.PHASECHK.TRANS64.TRYWAIT P1, [UR43+0x60], R0 ;  /* 0x00006000ff0055a7 */ /* 0x0002e4000802112b */
[----:B------:R-:W-:Y:S02]  /*66b0*/  P2R R75, PR, RZ, 0x4 ;  /* 0x00000004ff4b7803 */ /* 0x000fe40000000000 */
[----:B-1----:R-:W-:Y:S04]  /*66c0*/  SHF.L.U32 R0, R61, 0x1f, RZ ;  /* 0x0000001f3d007819 */ /* 0x002fe800000006ff */
[----:B------:R1:W4:Y:S01]  /*66d0*/  SYNCS.PHASECHK.TRANS64.TRYWAIT P0, [R72+URZ+0xd0], R0 ;  /* 0x0000d000480075a7 */ /* 0x00032200080011ff */
[----:B---3--:R-:W-:Y:S01]  /*66e0*/  @P5 SEL R74, RZ, 0x1, !P1 ;  /* 0x00000001ff4a5807 */ /* 0x008fe20004800000 */
[----:B-1----:R-:W-:Y:S06]  /*66f0*/  @!P5 BRA `(.L_x_104) ;  /* 0x000000000058d947 */ /* 0x002fec0003800000 */
[----:B------:R-:W-:Y:S01]  /*6700*/  IMAD.MOV.U32 R46, RZ, RZ, RZ ;  /* 0x000000ffff2e7224 */ /* 0x000fe200078e00ff */
[----:B------:R-:W-:Y:S01]  /*6710*/  ISETP.NE.AND P1, PT, R74, RZ, PT ;  /* 0x000000ff4a00720c */ /* 0x000fe20003f25270 */
[----:B------:R-:W-:Y:S01]  /*6720*/  BSSY B0, `(.L_x_105) ;  /* 0x000000c000007945 */ /* 0x000fe20003800000 */
[----:B------:R-:W-:Y:S02]  /*6730*/  CS2R R34, SRZ ;  /* 0x0000000000227805 */ /* 0x000fe4000001ff00 */
[----:B------:R-:W-:Y:S02]  /*6740*/  CS2R R32, SRZ ;  /* 0x0000000000207805 */ /* 0x000fe4000001ff00 */
[----:B------:R-:W-:Y:S02]  /*6750*/  CS2R R38, SRZ ;  /* 0x0000000000267805 */ /* 0x000fe4000001ff00 */
[----:B------:R-:W-:Y:S02]  /*6760*/  CS2R R36, SRZ ;  /* 0x0000000000247805 */ /* 0x000fe4000001ff00 */
[----:B------:R-:W-:Y:S02]  /*6770*/  CS2R R42, SRZ ;  /* 0x00000000002a7805 */ /* 0x000fe4000001ff00 */
[----:B------:R-:W-:Y:S02]  /*6780*/  CS2R R40, SRZ ;  /* 0x0000000000287805 */ /* 0x000fe4000001ff00 */
[----:B------:R-:W-:Y:S01]  /*6790*/  CS2R R44, SRZ ;  /* 0x00000000002c7805 */ /* 0x000fe2000001ff00 */
[----:B------:R-:W-:Y:S06]  /*67a0*/  @P1 BRA `(.L_x_106) ;  /* 0x00000000000c1947 */ /* 0x000fec0003800000 */
[----:B------:R-:W-:Y:S04]  /*67b0*/  SHF.L.U32 R3, RZ, 0x1f, RZ ;  /* 0x0000001fff037819 */ /* 0x000fe800000006ff */
[----:B------:R-:W1:Y:S02]  /*67c0*/  SYNCS.PHASECHK.TRANS64.TRYWAIT P1, [UR43+0x60], R3 ;  /* 0x00006003ff0075a7 */ /* 0x000e64000802112b */
[----:B-1----:R-:W-:Y:S05]  /*67d0*/  @!P1 BRA `(.L_x_107) ;  /* 0x0000004800b89947 */ /* 0x002fea0003800000 */
.L_x_106:
[----:B------:R-:W-:Y:S05]  /*67e0*/  BSYNC B0 ;  /* 0x0000000000007941 */ /* 0x000fea0003800000 */
.L_x_105:
[----:B------:R-:W-:Y:S01]  /*67f0*/  ISETP.NE.AND P1, PT, R75, RZ, PT ;  /* 0x000000ff4b00720c */ /* 0x000fe20003f25270 */
[----:B------:R-:W-:Y:S11]  /*6800*/  HFMA2 R73, -RZ, RZ, 0, 5.9604644775390625e-08 ;  /* 0x00000001ff497431 */ /* 0x000ff600000001ff */
[----:B------:R-:W-:Y:S01]  /*6810*/  @!UPT UIADD3 URZ, UPT, UPT, URZ, URZ, URZ ;  /* 0x000000fffffff290 */ /* 0x000fe2000fffe0ff */
[----:B------:R3:W1:Y:S04]  /*6820*/  @P1 LDS.128 R32, [R64] ;  /* 0x0000000040201984 */ /* 0x0006680000000c00 */
[----:B------:R3:W1:Y:S04]  /*6830*/  @P1 LDS.128 R36, [R63+0x10] ;  /* 0x000010003f241984 */ /* 0x0006680000000c00 */
[----:B------:R3:W1:Y:S04]  /*6840*/  @P1 LDS.128 R40, [R62+0x20] ;  /* 0x000020003e281984 */ /* 0x0006680000000c00 */
[----:B------:R3:W1:Y:S02]  /*6850*/  @P1 LDS.128 R44, [R59+0x30] ;  /* 0x000030003b2c1984 */ /* 0x0006640000000c00 */
.L_x_104:
[----:B------:R-:W-:Y:S05]  /*6860*/  BSYNC B1 ;  /* 0x0000000000017941 */ /* 0x000fea0003800000 */
.L_x_103:
[----:B-1----:R-:W-:Y:S04]  /*6870*/  SHF.R.U32.HI R2, RZ, 0x15, R25 ;  /* 0x00000015ff027819 */ /* 0x002fe80000011619 */
[----:B------:R-:W-:Y:S01]  /*6880*/  LOP3.LUT P1, RZ, R2, 0x3, R52, 0x48, !PT ;  /* 0x0000000302ff7812 */ /* 0x000fe20007824834 */
[----:B------:R-:W-:Y:S01]  /*6890*/  @!UPT UIADD3 URZ, UPT, UPT, URZ, URZ, URZ ;  /* 0x000000fffffff290 */ /* 0x000fe2000fffe0ff */
[----:B----4-:R-:W-:Y:S11]  /*68a0*/  @P0 BRA `(.L_x_108) ;  /* 0x0000000000080947 */ /* 0x010ff60003800000 */
[----:B------:R-:W1:Y:S02]  /*68b0*/  SYNCS.PHASECHK.TRANS64.TRYWAIT P0, [R72+URZ+0xd0], R0 ;  /* 0x0000d000480075a7 */ /* 0x000e6400080011ff */
[----:B-1----:R-:W-:Y:S05]  /*68c0*/  @!P0 BRA `(.L_x_109) ;  /* 0x0000004800948947 */ /* 0x002fea0003800000 */
.L_x_108:
[----:B------:R-:W-:Y:S05]  /*68d0*/  @!P1 BRA `(.L_x_110) ;  /* 0x0000000000409947 */ /* 0x000fea0003800000 */
[----:B------:R-:W4:Y:S01]  /*68e0*/  LDCU.64 UR8, c[0x4][0x70] ;  /* 0x01000e00ff0877ac */ /* 0x000f220008000a00 */
[----:B------:R-:W-:Y:S01]  /*68f0*/  MOV R3, 0x0 ;  /* 0x0000000000037802 */ /* 0x000fe20000000f00 */
[----:B------:R-:W-:Y:S02]  /*6900*/  HFMA2 R12, -RZ, RZ, 0, 5.9604644775390625e-08 ;  /* 0x00000001ff0c7431 */ /* 0x000fe400000001ff */
[----:B------:R-:W-:Y:S02]  /*6910*/  IMAD.MOV.U32 R8, RZ, RZ, 0x192 ;  /* 0x00000192ff087424 */ /* 0x000fe400078e00ff */
[----:B------:R-:W-:Y:S01]  /*6920*/  IMAD.MOV.U32 R13, RZ, RZ, RZ ;  /* 0x000000ffff0d7224 */ /* 0x000fe200078e00ff */
[----:B------:R-:W5:Y:S01]  /*6930*/  LDCU.64 UR6, c[0x4][0x78] ;  /* 0x01000f00ff0677ac */ /* 0x000f620008000a00 */
[----:B------:R-:W1:Y:S01]  /*6940*/  LDC.64 R2, c[0x4][R3] ;  /* 0x0100000003027b82 */ /* 0x000e620000000a00 */
[----:B------:R-:W2:Y:S01]  /*6950*/  LDCU.64 UR4, c[0x4][0x10] ;  /* 0x01000200ff0477ac */ /* 0x000ea20008000a00 */
[----:B----4-:R-:W-:Y:S01]  /*6960*/  MOV R5, UR9 ;  /* 0x0000000900057c02 */ /* 0x010fe20008000f00 */
[----:B------:R-:W-:Y:S01]  /*6970*/  IMAD.U32 R4, RZ, RZ, UR8 ;  /* 0x00000008ff047e24 */ /* 0x000fe2000f8e00ff */
[----:B-----5:R-:W-:Y:S01]  /*6980*/  MOV R7, UR7 ;  /* 0x0000000700077c02 */ /* 0x020fe20008000f00 */
[----:B------:R-:W-:Y:S01]  /*6990*/  IMAD.U32 R6, RZ, RZ, UR6 ;  /* 0x00000006ff067e24 */ /* 0x000fe2000f8e00ff */
[----:B--2---:R-:W-:Y:S01]  /*69a0*/  MOV R11, UR5 ;  /* 0x00000005000b7c02 */ /* 0x004fe20008000f00 */
[----:B------:R-:W-:Y:S02]  /*69b0*/  IMAD.U32 R10, RZ, RZ, UR4 ;  /* 0x00000004ff0a7e24 */ /* 0x000fe4000f8e00ff */
[----:B------:R-:W-:Y:S07]  /*69c0*/  LEPC R20, `(.L_x_110) ;  /* 0x000000001014794e */ /* 0x000fee0000000000 */
[----:B-1-3--:R-:W-:Y:S05]  /*69d0*/  CALL.ABS.NOINC R2 ;  /* 0x0000000002007343 */ /* 0x00afea0003c00000 */
.L_x_110:
[----:B------:R-:W-:Y:S05]  /*69e0*/  WARPSYNC.ALL ;  /* 0x0000000000007948 */ /* 0x000fea0003800000 */
[----:B------:R-:W-:Y:S01]  /*69f0*/  R2UR UR4, R25 ;  /* 0x00000000190472ca */ /* 0x000fe200000e0000 */
[----:B------:R-:W-:Y:S01]  /*6a00*/  BSSY.RECONVERGENT B0, `(.L_x_111) ;  /* 0x0000039000007945 */ /* 0x000fe20003800200 */
[----:B------:R-:W-:Y:S11]  /*6a10*/  ISETP.NE.AND P0, PT, R66, RZ, PT ;  /* 0x000000ff4200720c */ /* 0x000ff60003f05270 */
[----:B------:R-:W1:Y:S02]  /*6a20*/  LDTM.x16 R4, tmem[UR4] ;  /* 0x00000004000479ee */ /* 0x000e640008240000 */
[C---:B-12---:R-:W-:Y:S01]  /*6a30*/  FMUL R0, R24.reuse, R4 ;  /* 0x0000000418007220 */ /* 0x046fe20000400000 */
[C---:B------:R-:W-:Y:S01]  /*6a40*/  FMUL R2, R24.reuse, R5 ;  /* 0x0000000518027220 */ /* 0x040fe20000400000 */
[C---:B------:R-:W-:Y:S01]  /*6a50*/  FMUL R3, R24.reuse, R6 ;  /* 0x0000000618037220 */ /* 0x040fe20000400000 */
[C---:B------:R-:W-:Y:S01]  /*6a60*/  FMUL R7, R24.reuse, R7 ;  /* 0x0000000718077220 */ /* 0x040fe20000400000 */
[C---:B------:R-:W-:Y:S01]  /*6a70*/  FFMA R28, R27.reuse, R32, R0 ;  /* 0x000000201b1c7223 */ /* 0x040fe20000000000 */
        /* <DEDUP_REMOVED lines=10> */
[----:B------:R1:W-:Y:S01]  /*6b20*/  STS.128 [R64], R28 ;  /* 0x0000001c40007388 */ /* 0x0003e20000000c00 */
        /* <DEDUP_REMOVED lines=8> */
[----:B------:R1:W-:Y:S01]  /*6bb0*/  STS.128 [R63+0x10], R4 ;  /* 0x000010043f007388 */ /* 0x0003e20000000c00 */
[C---:B------:R-:W-:Y:S01]  /*6bc0*/  FMUL R13, R24.reuse, R17 ;  /* 0x00000011180d7220 */ /* 0x040fe20000400000 */
[C---:B------:R-:W-:Y:S01]  /*6bd0*/  FFMA R10, R27.reuse, R42, R10 ;  /* 0x0000002a1b0a7223 */ /* 0x040fe2000000000a */
[C---:B------:R-:W-:Y:S01]  /*6be0*/  FMUL R14, R24.reuse, R18 ;  /* 0x00000012180e7220 */ /* 0x040fe20000400000 */
[C---:B------:R-:W-:Y:S01]  /*6bf0*/  FFMA R11, R27.reuse, R43, R15 ;  /* 0x0000002b1b0b7223 */ /* 0x040fe2000000000f */
[----:B------:R-:W-:Y:S01]  /*6c00*/  FMUL R19, R24, R19 ;  /* 0x0000001318137220 */ /* 0x000fe20000400000 */
[C---:B------:R-:W-:Y:S01]  /*6c10*/  FFMA R12, R27.reuse, R44, R12 ;  /* 0x0000002c1b0c7223 */ /* 0x040fe2000000000c */
[C---:B------:R-:W-:Y:S01]  /*6c20*/  FFMA R13, R27.reuse, R45, R13 ;  /* 0x0000002d1b0d7223 */ /* 0x040fe2000000000d */
[C---:B------:R-:W-:Y:S01]  /*6c30*/  FFMA R14, R27.reuse, R46, R14 ;  /* 0x0000002e1b0e7223 */ /* 0x040fe2000000000e */
[----:B------:R1:W-:Y:S01]  /*6c40*/  STS.128 [R62+0x20], R8 ;  /* 0x000020083e007388 */ /* 0x0003e20000000c00 */
[----:B------:R-:W-:Y:S05]  /*6c50*/  FFMA R15, R27, R47, R19 ;  /* 0x0000002f1b0f7223 */ /* 0x000fea0000000013 */
[----:B------:R1:W-:Y:S01]  /*6c60*/  STS.128 [R59+0x30], R12 ;  /* 0x0000300c3b007388 */ /* 0x0003e20000000c00 */
[----:B------:R-:W-:Y:S01]  /*6c70*/  @!PT LDS RZ, [RZ] ;  /* 0x00000000fffff984 */ /* 0x000fe20000000800 */
[----:B------:R-:W-:Y:S01]  /*6c80*/  @!PT LDS RZ, [RZ] ;  /* 0x00000000fffff984 */ /* 0x000fe20000000800 */
[----:B------:R-:W-:Y:S01]  /*6c90*/  @!PT LDS RZ, [RZ] ;  /* 0x00000000fffff984 */ /* 0x000fe20000000800 */
[----:B------:R-:W-:Y:S01]  /*6ca0*/  @!PT LDS RZ, [RZ] ;  /* 0x00000000fffff984 */ /* 0x000fe20000000800 */
[----:B------:R2:W-:Y:S06]  /*6cb0*/  MEMBAR.ALL.CTA ;  /* 0x0000000000007992 */ /* 0x0005ec0000008000 */
[----:B--2---:R-:W2:Y:S02]  /*6cc0*/  FENCE.VIEW.ASYNC.S ;  /* 0x00000000000073c6 */ /* 0x004ea40000000000 */
[----:B--2---:R-:W-:Y:S06]  /*6cd0*/  BAR.SYNC.DEFER_BLOCKING 0x1, 0x80 ;  /* 0x0042000000007b1d */ /* 0x004fec0000010000 */
[----:B------:R-:W-:Y:S05]  /*6ce0*/  @P0 BRA `(.L_x_112) ;  /* 0x0000000000280947 */ /* 0x000fea0003800000 */
[----:B------:R-:W-:Y:S01]  /*6cf0*/  UIADD3 UR4, UPT, UPT, UR43, 0x200, URZ ;  /* 0x000002002b047890 */ /* 0x000fe2000fffe0ff */
[----:B------:R-:W-:Y:S05]  /*6d00*/  UMOV UR51, UR36 ;  /* 0x0000002400337c82 */ /* 0x000fea0008000000 */
[----:B------:R-:W-:Y:S01]  /*6d10*/  MOV R56, UR4 ;  /* 0x0000000400387c02 */ /* 0x000fe20008000f00 */
[----:B------:R-:W-:Y:S03]  /*6d20*/  UIADD3 UR4, UP0, UPT, UR54, 0x680, URZ ;  /* 0x0000068036047890 */ /* 0x000fe6000ff1e0ff */
[----:B------:R-:W-:Y:S01]  /*6d30*/  R2UR UR48, R56 ;  /* 0x00000000383072ca */ /* 0x000fe200000e0000 */
[----:B------:R-:W-:Y:S11]  /*6d40*/  UIADD3.X UR5, UPT, UPT, URZ, UR55, URZ, UP0, !UPT ;  /* 0x00000037ff057290 */ /* 0x000ff600087fe4ff */
[----:B------:R-:W-:Y:S01]  /*6d50*/  @!UPT UIADD3 URZ, UPT, UPT, URZ, URZ, URZ ;  /* 0x000000fffffff290 */ /* 0x000fe2000fffe0ff */
[----:B------:R2:W-:Y:S01]  /*6d60*/  UTMASTG.3D [UR48], [UR4] ;  /* 0x00000030040073b5 */ /* 0x0005e20008010000 */
[----:B------:R0:W-:Y:S01]  /*6d70*/  UTMACMDFLUSH ;  /* 0x00000000000079b7 */ /* 0x0001e20000000000 */
[----:B--2---:R-:W-:Y:S04]  /*6d80*/  DEPBAR.LE SB0, 0x1 ;  /* 0x000080400000791a */ /* 0x004fe80000000000 */
.L_x_112:
[----:B------:R-:W-:Y:S05]  /*6d90*/  BSYNC.RECONVERGENT B0 ;  /* 0x0000000000007941 */ /* 0x000fea0003800200 */
.L_x_111:
[----:B------:R-:W-:Y:S01]  /*6da0*/  BAR.SYNC.DEFER_BLOCKING 0x1, 0x80 ;  /* 0x0042000000007b1d */ /* 0x000fe20000010000 */
[----:B------:R-:W-:Y:S01]  /*6db0*/  ISETP.NE.AND P1, PT, R71, RZ, PT ;  /* 0x000000ff4700720c */ /* 0x000fe20003f25270 */
[----:B------:R-:W-:Y:S01]  /*6dc0*/  UISETP.NE.AND UP0, UPT, UR53, URZ, UPT ;  /* 0x000000ff3500728c */ /* 0x000fe2000bf05270 */
[----:B------:R-:W-:Y:S11]  /*6dd0*/  LEA R2, R73, UR43, 0x3 ;  /* 0x0000002b49027c11 */ /* 0x000ff6000f8e18ff */
[----:B------:R-:W-:Y:S01]  /*6de0*/  @P1 SHF.L.U32 R3, RZ, 0x1f, RZ ;  /* 0x0000001fff031819 */ /* 0x000fe200000006ff */
[----:B------:R-:W-:Y:S06]  /*6df0*/  BRA.U !UP0, `(.L_x_113) ;  /* 0x0000000108247547 */ /* 0x000fec000b800000 */
[----:B-1----:R-:W-:Y:S01]  /*6e00*/  IMAD.U32 R4, RZ, RZ, UR47 ;  /* 0x0000002fff047e24 */ /* 0x002fe2000f8e00ff */
[----:B------:R-:W-:Y:S01]  /*6e10*/  MOV R0, UR52 ;  /* 0x0000003400007c02 */ /* 0x000fe20008000f00 */
[----:B------:R-:W-:Y:S03]  /*6e20*/  UIADD3 UR4, UPT, UPT, UR47, 0x1, URZ ;  /* 0x000000012f047890 */ /* 0x000fe6000fffe0ff */
[----:B------:R-:W-:Y:S01]  /*6e30*/  @P1 LEA R4, R4, UR43, 0x3 ;  /* 0x0000002b04041c11 */ /* 0x000fe2000f8e18ff */
[----:B------:R-:W-:Y:S04]  /*6e40*/  UISETP.NE.AND UP0, UPT, UR4, 0x4, UPT ;  /* 0x000000040400788c */ /* 0x000fe8000bf05270 */
[----:B------:R-:W-:Y:S01]  /*6e50*/  @P1 VIADD R4, R4, 0x80 ;  /* 0x0000008004041836 */ /* 0x000fe20000000000 */
[----:B------:R-:W-:Y:S04]  /*6e60*/  USEL UR47, UR4, URZ, UP0 ;  /* 0x000000ff042f7287 */ /* 0x000fe80008000000 */
[----:B------:R-:W-:Y:S04]  /*6e70*/  @P1 PRMT R0, R0, 0x654, R4 ;  /* 0x0000065400001816 */ /* 0x000fe80000000004 */
[----:B------:R2:W-:Y:S04]  /*6e80*/  @P1 SYNCS.ARRIVE.TRANS64.RED.A1T0 RZ, [R0+URZ], RZ ;  /* 0x000000ff00ff19a7 */ /* 0x0005e800081004ff */
.L_x_113:
[----:B------:R-:W4:Y:S01]  /*6e90*/  @P1 SYNCS.PHASECHK.TRANS64.TRYWAIT P0, [R2+URZ+0x60], R3 ;  /* 0x00006003020015a7 */ /* 0x000f2200080011ff */
[----:B------:R-:W-:Y:S01]  /*6ea0*/  BSSY B1, `(.L_x_114) ;  /* 0x0000016000017945 */ /* 0x000fe20003800000 */
[----:B----4-:R-:W-:Y:S03]  /*6eb0*/  @P1 SEL R74, RZ, 0x1, !P0 ;  /* 0x00000001ff4a1807 */ /* 0x010fe60004000000 */
[----:B------:R-:W-:Y:S05]  /*6ec0*/  @!P1 BRA `(.L_x_115) ;  /* 0x00000000004c9947 */ /* 0x000fea0003800000 */
[----:B------:R-:W-:Y:S01]  /*6ed0*/  ISETP.NE.AND P0, PT, R74, RZ, PT ;  /* 0x000000ff4a00720c */ /* 0x000fe20003f05270 */
[----:B------:R-:W-:Y:S01]  /*6ee0*/  BSSY B0, `(.L_x_116) ;  /* 0x000000b000007945 */ /* 0x000fe20003800000 */
[----:B------:R-:W-:Y:S11]  /*6ef0*/  ISETP.NE.AND P1, PT, R75, RZ, PT ;  /* 0x000000ff4b00720c */ /* 0x000ff60003f25270 */
[----:B------:R-:W-:Y:S02]  /*6f00*/  @!UPT UIADD3 URZ, UPT, UPT, URZ, URZ, URZ ;  /* 0x000000fffffff290 */ /* 0x000fe4000fffe0ff */
[C---:B-1----:R-:W-:Y:S01]  /*6f10*/  @P1 IMAD R6, R73.reuse, 0x2000, R64 ;  /* 0x0000200049061824 */ /* 0x042fe200078e0240 */
[C---:B------:R-:W-:Y:S01]  /*6f20*/  @P1 LEA R4, R73.reuse, R62, 0xd ;  /* 0x0000003e49041211 */ /* 0x040fe200078e68ff */
[C---:B------:R-:W-:Y:S02]  /*6f30*/  @P1 IMAD R5, R73.reuse, 0x2000, R63 ;  /* 0x0000200049051824 */ /* 0x040fe400078e023f */
[----:B------:R-:W-:Y:S01]  /*6f40*/  @P1 IMAD R3, R73, 0x2000, R59 ;  /* 0x0000200049031824 */ /* 0x000fe200078e023b */
[----:B------:R-:W-:Y:S06]  /*6f50*/  @P0 BRA `(.L_x_117) ;  /* 0x00000000000c0947 */ /* 0x000fec0003800000 */
[----:B--2---:R-:W-:Y:S04]  /*6f60*/  SHF.L.U32 R0, RZ, 0x1f, RZ ;  /* 0x0000001fff007819 */ /* 0x004fe800000006ff */
[----:B------:R-:W1:Y:S02]  /*6f70*/  SYNCS.PHASECHK.TRANS64.TRYWAIT P0, [R2+URZ+0x60], R0 ;  /* 0x00006000020075a7 */ /* 0x000e6400080011ff */
[----:B-1----:R-:W-:Y:S05]  /*6f80*/  @!P0 BRA `(.L_x_118) ;  /* 0x0000004000f88947 */ /* 0x002fea0003800000 */
.L_x_117:
[----:B------:R-:W-:Y:S05]  /*6f90*/  BSYNC B0 ;  /* 0x0000000000007941 */ /* 0x000fea0003800000 */
.L_x_116:
[----:B------:R-:W-:Y:S02]  /*6fa0*/  ISETP.NE.AND P0, PT, R75, RZ, PT ;  /* 0x000000ff4b00720c */ /* 0x000fe40003f05270 */
[----:B------:R-:W-:Y:S11]  /*6fb0*/  IADD3 R73, PT, PT, R73, 0x1, RZ ;  /* 0x0000000149497810 */ /* 0x000ff60007ffe0ff */
[----:B------:R4:W1:Y:S04]  /*6fc0*/  @P0 LDS.128 R32, [R6] ;  /* 0x0000000006200984 */ /* 0x0008680000000c00 */
[----:B------:R4:W1:Y:S04]  /*6fd0*/  @P0 LDS.128 R36, [R5+0x10] ;  /* 0x0000100005240984 */ /* 0x0008680000000c00 */
[----:B------:R4:W1:Y:S04]  /*6fe0*/  @P0 LDS.128 R40, [R4+0x20] ;  /* 0x0000200004280984 */ /* 0x0008680000000c00 */
[----:B------:R4:W1:Y:S02]  /*6ff0*/  @P0 LDS.128 R44, [R3+0x30] ;  /* 0x00003000032c0984 */ /* 0x0008640000000c00 */
.L_x_115:
[----:B------:R-:W-:Y:S05]  /*7000*/  BSYNC B1 ;  /* 0x0000000000017941 */ /* 0x000fea0003800000 */
.L_x_114:
[----:B-12---:R-:W-:Y:S05]  /*7010*/  VIADD R0, R25, 0x10 ;  /* 0x0000001019007836 */ /* 0x006fea0000000000 */
[----:B------:R-:W-:Y:S04]  /*7020*/  SHF.R.U32.HI R0, RZ, 0x15, R0 ;  /* 0x00000015ff007819 */ /* 0x000fe80000011600 */
[----:B------:R-:W-:Y:S11]  /*7030*/  LOP3.LUT P0, RZ, R0, 0x3, R52, 0x48, !PT ;  /* 0x0000000300ff7812 */ /* 0x000ff60007804834 */
[----:B------:R-:W-:Y:S02]  /*7040*/  @!UPT UIADD3 URZ, UPT, UPT, URZ, URZ, URZ ;  /* 0x000000fffffff290 */ /* 0x000fe4000fffe0ff */
[----:B------:R-:W-:Y:S05]  /*7050*/  @!P0 BRA `(.L_x_119) ;  /* 0x0000000000408947 */ /* 0x000fea0003800000 */
[----:B------:R-:W1:Y:S01]  /*7060*/  LDCU.64 UR8, c[0x4][0x70] ;  /* 0x01000e00ff0877ac */ /* 0x000e620008000a00 */
[----:B----4-:R-:W-:Y:S01]  /*7070*/  MOV R3, 0x0 ;  /* 0x0000000000037802 */ /* 0x010fe20000000f00 */
[----:B------:R-:W-:Y:S02]  /*7080*/  HFMA2 R12, -RZ, RZ, 0, 5.9604644775390625e-08 ;  /* 0x00000001ff0c7431 */ /* 0x000fe400000001ff */
[----:B------:R-:W-:Y:S02]  /*7090*/  IMAD.MOV.U32 R8, RZ, RZ, 0x192 ;  /* 0x00000192ff087424 */ /* 0x000fe400078e00ff */
[----:B------:R-:W-:Y:S01]  /*70a0*/  IMAD.MOV.U32 R13, RZ, RZ, RZ ;  /* 0x000000ffff0d7224 */ /* 0x000fe200078e00ff */
[----:B------:R-:W2:Y:S01]  /*70b0*/  LDCU.64 UR6, c[0x4][0x78] ;  /* 0x01000f00ff0677ac */ /* 0x000ea20008000a00 */
[----:B------:R-:W4:Y:S01]  /*70c0*/  LDC.64 R2, c[0x4][R3] ;  /* 0x0100000003027b82 */ /* 0x000f220000000a00 */
[----:B------:R-:W5:Y:S01]  /*70d0*/  LDCU.64 UR4, c[0x4][0x10] ;  /* 0x01000200ff0477ac */ /* 0x000f620008000a00 */
[----:B-1----:R-:W-:Y:S01]  /*70e0*/  MOV R5, UR9 ;  /* 0x0000000900057c02 */ /* 0x002fe20008000f00 */
[----:B------:R-:W-:Y:S01]  /*70f0*/  IMAD.U32 R4, RZ, RZ, UR8 ;  /* 0x00000008ff047e24 */ /* 0x000fe2000f8e00ff */
[----:B--2---:R-:W-:Y:S01]  /*7100*/  MOV R7, UR7 ;  /* 0x0000000700077c02 */ /* 0x004fe20008000f00 */
[----:B------:R-:W-:Y:S01]  /*7110*/  IMAD.U32 R6, RZ, RZ, UR6 ;  /* 0x00000006ff067e24 */ /* 0x000fe2000f8e00ff */
[----:B-----5:R-:W-:Y:S01]  /*7120*/  MOV R11, UR5 ;  /* 0x00000005000b7c02 */ /* 0x020fe20008000f00 */
[----:B------:R-:W-:Y:S02]  /*7130*/  IMAD.U32 R10, RZ, RZ, UR4 ;  /* 0x00000004ff0a7e24 */ /* 0x000fe4000f8e00ff */
[----:B------:R-:W-:Y:S07]  /*7140*/  LEPC R20, `(.L_x_119) ;  /* 0x000000001014794e */ /* 0x000fee0000000000 */
[----:B---34-:R-:W-:Y:S05]  /*7150*/  CALL.ABS.NOINC R2 ;  /* 0x0000000002007343 */ /* 0x018fea0003c00000 */
.L_x_119:
[----:B------:R-:W-:Y:S05]  /*7160*/  WARPSYNC.ALL ;  /* 0x0000000000007948 */ /* 0x000fea0003800000 */
[----:B------:R-:W-:Y:S01]  /*7170*/  R2UR UR4, R25 ;  /* 0x00000000190472ca */ /* 0x000fe200000e0000 */
[----:B------:R-:W-:Y:S01]  /*7180*/  BSSY.RECONVERGENT B0, `(.L_x_120) ;  /* 0x0000040000007945 */ /* 0x000fe20003800200 */
[----:B------:R-:W-:Y:S02]  /*7190*/  ISETP.NE.AND P6, PT, R71, RZ, PT ;  /* 0x000000ff4700720c */ /* 0x000fe40003fc5270 */
[----:B------:R-:W-:Y:S02]  /*71a0*/  ISETP.NE.AND P0, PT, R66, RZ, PT ;  /* 0x000000ff4200720c */ /* 0x000fe40003f05270 */
[----:B------:R-:W-:Y:S07]  /*71b0*/  MOV R20, UR47 ;  /* 0x0000002f00147c02 */ /* 0x000fee0008000f00 */
[----:B----4-:R-:W1:Y:S02]  /*71c0*/  LDTM.x16 R4, tmem[UR4+0x10] ;  /* 0x00001004000479ee */ /* 0x010e640008240000 */
[----:B------:R-:W-:Y:S01]  /*71d0*/  @P6 LEA R20, R20, UR43, 0x3 ;  /* 0x0000002b14146c11 */ /* 0x000fe2000f8e18ff */
[C---:B-1----:R-:W-:Y:S01]  /*71e0*/  FMUL R0, R24.reuse, R4 ;  /* 0x0000000418007220 */ /* 0x042fe20000400000 */
        /* <DEDUP_REMOVED lines=33> */
[----:B------:R-:W-:Y:S01]  /*7400*/  FFMA R15, R27, R47, R19 ;  /* 0x0000002f1b0f7223 */ /* 0x000fe20000000013 */
[----:B------:R-:W-:Y:S02]  /*7410*/  MOV R16, UR52 ;  /* 0x0000003400107c02 */ /* 0x000fe40008000f00 */
[----:B------:R-:W-:Y:S02]  /*7420*/  @P6 IADD3 R17, PT, PT, R20, 0x80, RZ ;  /* 0x0000008014116810 */ /* 0x000fe40007ffe0ff */
[----:B------:R1:W-:Y:S01]  /*7430*/  STS.128 [R59+0x2030], R12 ;  /* 0x0020300c3b007388 */ /* 0x0003e20000000c00 */
[----:B------:R-:W-:Y:S02]  /*7440*/  LEA R0, R73, UR43, 0x3 ;  /* 0x0000002b49007c11 */ /* 0x000fe4000f8e18ff */
[----:B------:R-:W-:Y:S01]  /*7450*/  @P6 PRMT R16, R16, 0x654, R17 ;  /* 0x0000065410106816 */ /* 0x000fe20000000011 */
[----:B------:R-:W-:Y:S01]  /*7460*/  @!PT LDS RZ, [RZ] ;  /* 0x00000000fffff984 */ /* 0x000fe20000000800 */
[----:B------:R-:W-:Y:S01]  /*7470*/  @!PT LDS RZ, [RZ] ;  /* 0x00000000fffff984 */ /* 0x000fe20000000800 */
[----:B------:R-:W-:Y:S01]  /*7480*/  @!PT LDS RZ, [RZ] ;  /* 0x00000000fffff984 */ /* 0x000fe20000000800 */
[----:B------:R-:W-:Y:S01]  /*7490*/  @!PT LDS RZ, [RZ] ;  /* 0x00000000fffff984 */ /* 0x000fe20000000800 */
[----:B------:R2:W-:Y:S06]  /*74a0*/  MEMBAR.ALL.CTA ;  /* 0x0000000000007992 */ /* 0x0005ec0000008000 */
[----:B--2---:R-:W2:Y:S01]  /*74b0*/  FENCE.VIEW.ASYNC.S ;  /* 0x00000000000073c6 */ /* 0x004ea20000000000 */
[----:B------:R-:W-:Y:S01]  /*74c0*/  @P6 SHF.L.U32 R2, RZ, 0x1f, RZ ;  /* 0x0000001fff026819 */ /* 0x000fe200000006ff */
[----:B--2---:R-:W-:Y:S06]  /*74d0*/  BAR.SYNC.DEFER_BLOCKING 0x1, 0x80 ;  /* 0x0042000000007b1d */ /* 0x004fec0000010000 */
[----:B------:R-:W-:Y:S05]  /*74e0*/  @P0 BRA `(.L_x_121) ;  /* 0x0000000000240947 */ /* 0x000fea0003800000 */
[----:B------:R-:W-:Y:S02]  /*74f0*/  UIADD3 UR4, UP0, UPT, UR54, 0x680, URZ ;  /* 0x0000068036047890 */ /* 0x000fe4000ff1e0ff */
[----:B------:R-:W-:Y:S02]  /*7500*/  UIADD3 UR9, UPT, UPT, UR49, 0x10, URZ ;  /* 0x0000001031097890 */ /* 0x000fe4000fffe0ff */
[----:B------:R-:W-:Y:S02]  /*7510*/  UIADD3 UR8, UPT, UPT, UR43, 0x2200, URZ ;  /* 0x000022002b087890 */ /* 0x000fe4000fffe0ff */
[----:B------:R-:W-:Y:S01]  /*7520*/  UIADD3.X UR5, UPT, UPT, URZ, UR55, URZ, UP0, !UPT ;  /* 0x00000037ff057290 */ /* 0x000fe200087fe4ff */
[----:B------:R-:W-:Y:S01]  /*7530*/  UMOV UR10, UR50 ;  /* 0x00000032000a7c82 */ /* 0x000fe20008000000 */
[----:B------:R-:W-:Y:S07]  /*7540*/  UMOV UR11, UR36 ;  /* 0x00000024000b7c82 */ /* 0x000fee0008000000 */
[----:B------:R2:W-:Y:S01]  /*7550*/  UTMASTG.3D [UR8], [UR4] ;  /* 0x00000008040073b5 */ /* 0x0005e20008010000 */
[----:B------:R0:W-:Y:S01]  /*7560*/  UTMACMDFLUSH ;  /* 0x00000000000079b7 */ /* 0x0001e20000000000 */
[----:B--2---:R-:W-:Y:S04]  /*7570*/  DEPBAR.LE SB0, 0x1 ;  /* 0x000080400000791a */ /* 0x004fe80000000000 */
.L_x_121:
[----:B------:R-:W-:Y:S05]  /*7580*/  BSYNC.RECONVERGENT B0 ;  /* 0x0000000000007941 */ /* 0x000fea0003800200 */
.L_x_120:
[----:B------:R-:W-:Y:S01]  /*7590*/  BAR.SYNC.DEFER_BLOCKING 0x1, 0x80 ;  /* 0x0042000000007b1d */ /* 0x000fe20000010000 */
[----:B------:R-:W-:Y:S04]  /*75a0*/  UIADD3 UR4, UPT, UPT, UR47, 0x1, URZ ;  /* 0x000000012f047890 */ /* 0x000fe8000fffe0ff */
[----:B------:R-:W-:Y:S04]  /*75b0*/  UISETP.NE.AND UP0, UPT, UR4, 0x4, UPT ;  /* 0x000000040400788c */ /* 0x000fe8000bf05270 */
[----:B------:R-:W-:Y:S01]  /*75c0*/  USEL UR46, UR4, URZ, UP0 ;  /* 0x000000ff042e7287 */ /* 0x000fe20008000000 */
[----:B------:R2:W-:Y:S01]  /*75d0*/  @P6 SYNCS.ARRIVE.TRANS64.RED.A1T0 RZ, [R16+URZ], RZ ;  /* 0x000000ff10ff69a7 */ /* 0x0005e200081004ff */
[----:B------:R-:W-:Y:S01]  /*75e0*/  BSSY B1, `(.L_x_122) ;  /* 0x0000017000017945 */ /* 0x000fe20003800000 */
[----:B------:R-:W4:Y:S02]  /*75f0*/  @P6 SYNCS.PHASECHK.TRANS64.TRYWAIT P0, [R0+URZ+0x60], R2 ;  /* 0x00006002000065a7 */ /* 0x000f2400080011ff */
[----:B----4-:R-:W-:Y:S01]  /*7600*/  @P6 SEL R74, RZ, 0x1, !P0 ;  /* 0x00000001ff4a6807 */ /* 0x010fe20004000000 */
[----:B--2---:R-:W-:Y:S06]  /*7610*/  @!P6 BRA `(.L_x_123) ;  /* 0x00000000004ce947 */ /* 0x004fec0003800000 */
        /* <DEDUP_REMOVED lines=9> */
[----:B------:R-:W-:Y:S04]  /*76b0*/  SHF.L.U32 R6, RZ, 0x1f, RZ ;  /* 0x0000001fff067819 */ /* 0x000fe800000006ff */
[----:B------:R-:W1:Y:S02]  /*76c0*/  SYNCS.PHASECHK.TRANS64.TRYWAIT P0, [R0+URZ+0x60], R6 ;  /* 0x00006006000075a7 */ /* 0x000e6400080011ff */
[----:B-1----:R-:W-:Y:S05]  /*76d0*/  @!P0 BRA `(.L_x_126) ;  /* 0x0000003c00388947 */ /* 0x002fea0003800000 */
.L_x_125:
[----:B------:R-:W-:Y:S05]  /*76e0*/  BSYNC B0 ;  /* 0x0000000000007941 */ /* 0x000fea0003800000 */
.L_x_124:
[----:B------:R-:W-:Y:S02]  /*76f0*/  ISETP.NE.AND P0, PT, R75, RZ, PT ;  /* 0x000000ff4b00720c */ /* 0x000fe40003f05270 */
[----:B------:R-:W-:Y:S11]  /*7700*/  IADD3 R73, PT, PT, R73, 0x1, RZ ;  /* 0x0000000149497810 */ /* 0x000ff60007ffe0ff */
[----:B------:R2:W4:Y:S04]  /*7710*/  @P0 LDS.128 R32, [R5] ;  /* 0x0000000005200984 */ /* 0x0005280000000c00 */
[----:B------:R2:W1:Y:S04]  /*7720*/  @P0 LDS.128 R36, [R4+0x10] ;  /* 0x0000100004240984 */ /* 0x0004680000000c00 */
[----:B------:R2:W1:Y:S04]  /*7730*/  @P0 LDS.128 R40, [R3+0x20] ;  /* 0x0000200003280984 */ /* 0x0004680000000c00 */
[----:B------:R2:W1:Y:S02]  /*7740*/  @P0 LDS.128 R44, [R2+0x30] ;  /* 0x00003000022c0984 */ /* 0x0004640000000c00 */
.L_x_123:
[----:B------:R-:W-:Y:S05]  /*7750*/  BSYNC B1 ;  /* 0x0000000000017941 */ /* 0x000fea0003800000 */
.L_x_122:
[----:B-1----:R-:W-:Y:S05]  /*7760*/  VIADD R0, R25, 0x20 ;  /* 0x0000002019007836 */ /* 0x002fea0000000000 */
[----:B------:R-:W-:Y:S04]  /*7770*/  SHF.R.U32.HI R0, RZ, 0x15, R0 ;  /* 0x00000015ff007819 */ /* 0x000fe80000011600 */
[----:B------:R-:W-:Y:S11]  /*7780*/  LOP3.LUT P0, RZ, R0, 0x3, R52, 0x48, !PT ;  /* 0x0000000300ff7812 */ /* 0x000ff60007804834 */
[----:B------:R-:W-:Y:S02]  /*7790*/  @!UPT UIADD3 URZ, UPT, UPT, URZ, URZ, URZ ;  /* 0x000000fffffff290 */ /* 0x000fe4000fffe0ff */
[----:B------:R-:W-:Y:S05]  /*77a0*/  @!P0 BRA `(.L_x_127) ;  /* 0x0000000000408947 */ /* 0x000fea0003800000 */
[----:B------:R-:W1:Y:S01]  /*77b0*/  LDCU.64 UR8, c[0x4][0x70] ;  /* 0x01000e00ff0877ac */ /* 0x000e620008000a00 */
[----:B--2---:R-:W-:Y:S01]  /*77c0*/  MOV R3, 0x0 ;  /* 0x0000000000037802 */ /* 0x004fe20000000f00 */
[----:B------:R-:W-:Y:S02]  /*77d0*/  HFMA2 R12, -RZ, RZ, 0, 5.9604644775390625e-08 ;  /* 0x00000001ff0c7431 */ /* 0x000fe400000001ff */
[----:B------:R-:W-:Y:S02]  /*77e0*/  IMAD.MOV.U32 R8, RZ, RZ, 0x192 ;  /* 0x00000192ff087424 */ /* 0x000fe400078e00ff */
[----:B------:R-:W-:Y:S01]  /*77f0*/  IMAD.MOV.U32 R13, RZ, RZ, RZ ;  /* 0x000000ffff0d7224 */ /* 0x000fe200078e00ff */
[----:B------:R-:W2:Y:S01]  /*7800*/  LDCU.64 UR6, c[0x4][0x78] ;  /* 0x01000f00ff0677ac */ /* 0x000ea20008000a00 */
[----:B------:R-:W3:Y:S01]  /*7810*/  LDC.64 R2, c[0x4][R3] ;  /* 0x0100000003027b82 */ /* 0x000ee20000000a00 */
        /* <DEDUP_REMOVED lines=9> */
.L_x_127:
[----:B------:R-:W-:Y:S05]  /*78b0*/  WARPSYNC.ALL ;  /* 0x0000000000007948 */ /* 0x000fea0003800000 */
[----:B------:R-:W-:Y:S01]  /*78c0*/  R2UR UR4, R25 ;  /* 0x00000000190472ca */ /* 0x000fe200000e0000 */
[----:B------:R-:W-:Y:S01]  /*78d0*/  BSSY.RECONVERGENT B0, `(.L_x_128) ;  /* 0x0000040000007945 */ /* 0x000fe20003800200 */
[----:B------:R-:W-:Y:S02]  /*78e0*/  ISETP.NE.AND P6, PT, R71, RZ, PT ;  /* 0x000000ff4700720c */ /* 0x000fe40003fc5270 */
[----:B------:R-:W-:Y:S02]  /*78f0*/  ISETP.NE.AND P0, PT, R66, RZ, PT ;  /* 0x000000ff4200720c */ /* 0x000fe40003f05270 */
[----:B------:R-:W-:Y:S07]  /*7900*/  MOV R20, UR46 ;  /* 0x0000002e00147c02 */ /* 0x000fee0008000f00 */
[----:B--2---:R-:W1:Y:S02]  /*7910*/  LDTM.x16 R4, tmem[UR4+0x20] ;  /* 0x00002004000479ee */ /* 0x004e640008240000 */
[----:B------:R-:W-:Y:S01]  /*7920*/  @P6 LEA R20, R20, UR43, 0x3 ;  /* 0x0000002b14146c11 */ /* 0x000fe2000f8e18ff */
[C---:B-1----:R-:W-:Y:S01]  /*7930*/  FMUL R0, R24.reuse, R4 ;  /* 0x0000000418007220 */ /* 0x042fe20000400000 */
[C---:B------:R-:W-:Y:S01]  /*7940*/  FMUL R2, R24.reuse, R5 ;  /* 0x0000000518027220 */ /* 0x040fe20000400000 */
[C---:B------:R-:W-:Y:S01]  /*7950*/  FMUL R3, R24.reuse, R6 ;  /* 0x0000000618037220 */ /* 0x040fe20000400000 */
[C---:B------:R-:W-:Y:S01]  /*7960*/  FMUL R7, R24.reuse, R7 ;  /* 0x0000000718077220 */ /* 0x040fe20000400000 */
[C---:B----4-:R-:W-:Y:S01]  /*7970*/  FFMA R28, R27.reuse, R32, R0 ;  /* 0x000000201b1c7223 */ /* 0x050fe20000000000 */
        /* <DEDUP_REMOVED lines=53> */
.L_x_129:
[----:B------:R-:W-:Y:S05]  /*7cd0*/  BSYNC.RECONVERGENT B0 ;  /* 0x0000000000007941 */ /* 0x000fea0003800200 */
.L_x_128:
[----:B------:R-:W-:Y:S01]  /*7ce0*/  BAR.SYNC.DEFER_BLOCKING 0x1, 0x80 ;  /* 0x0042000000007b1d */ /* 0x000fe20000010000 */
[----:B------:R-:W-:Y:S01]  /*7cf0*/  UIADD3 UR4, UPT, UPT, UR46, 0x1, URZ ;  /* 0x000000012e047890 */ /* 0x000fe2000fffe0ff */
[----:B------:R-:W-:Y:S03]  /*7d00*/  HFMA2 R76, -RZ, RZ, 0, 0 ;  /* 0x00000000ff4c7431 */ /* 0x000fe600000001ff */
        /* <DEDUP_REMOVED lines=19> */
.L_x_133:
[----:B------:R-:W-:Y:S05]  /*7e40*/  BSYNC B0 ;  /* 0x0000000000007941 */ /* 0x000fea0003800000 */
.L_x_132:
[----:B------:R-:W-:Y:S01]  /*7e50*/  ISETP.NE.AND P0, PT, R75, RZ, PT ;  /* 0x000000ff4b00720c */ /* 0x000fe20003f05270 */
[----:B------:R-:W-:Y:S11]  /*7e60*/  VIADD R73, R73, 0x1 ;  /* 0x0000000149497836 */ /* 0x000ff60000000000 */
[----:B------:R-:W-:Y:S01]  /*7e70*/  @!UPT UIADD3 URZ, UPT, UPT, URZ, URZ, URZ ;  /* 0x000000fffffff290 */ /* 0x000fe2000fffe0ff */
[----:B------:R2:W4:Y:S04]  /*7e80*/  @P0 LDS.128 R32, [R5] ;  /* 0x0000000005200984 */ /* 0x0005280000000c00 */
[----:B------:R2:W1:Y:S04]  /*7e90*/  @P0 LDS.128 R36, [R4+0x10] ;  /* 0x0000100004240984 */ /* 0x0004680000000c00 */
[----:B------:R2:W1:Y:S04]  /*7ea0*/  @P0 LDS.128 R40, [R3+0x20] ;  /* 0x0000200003280984 */ /* 0x0004680000000c00 */
[----:B------:R2:W1:Y:S01]  /*7eb0*/  @P0 LDS.128 R44, [R2+0x30] ;  /* 0x00003000022c0984 */ /* 0x0004620000000c00 */
[C---:B------:R-:W-:Y:S04]  /*7ec0*/  ISETP.NE.AND P0, PT, R73.reuse, 0x4, PT ;  /* 0x000000044900780c */ /* 0x040fe80003f05270 */
[----:B------:R-:W-:Y:S02]  /*7ed0*/  SEL R73, R73, RZ, P0 ;  /* 0x000000ff49497207 */ /* 0x000fe40000000000 */
[----:B------:R-:W-:Y:S02]  /*7ee0*/  SEL R76, RZ, 0x1, P0 ;  /* 0x00000001ff4c7807 */ /* 0x000fe40000000000 */
.L_x_131:
[----:B------:R-:W-:Y:S05]  /*7ef0*/  BSYNC B1 ;  /* 0x0000000000017941 */ /* 0x000fea0003800000 */
.L_x_130:
        /* <DEDUP_REMOVED lines=21> */
.L_x_135:
        /* <DEDUP_REMOVED lines=54> */
[----:B------:R-:W-:Y:S01]  /*83b0*/  @P6 SHF.L.U32 R2, R76, 0x1f, RZ ;  /* 0x0000001f4c026819 */ /* 0x000fe200000006ff */
        /* <DEDUP_REMOVED lines=11> */
.L_x_137:
[----:B------:R-:W-:Y:S05]  /*8470*/  BSYNC.RECONVERGENT B0 ;  /* 0x0000000000007941 */ /* 0x000fea0003800200 */
.L_x_136:
        /* <DEDUP_REMOVED lines=18> */
[----:B------:R-:W-:Y:S04]  /*85a0*/  SHF.L.U32 R6, R76, 0x1f, RZ ;  /* 0x0000001f4c067819 */ /* 0x000fe800000006ff */
[----:B------:R-:W1:Y:S02]  /*85b0*/  SYNCS.PHASECHK.TRANS64.TRYWAIT P0, [R0+URZ+0x60], R6 ;  /* 0x00006006000075a7 */ /* 0x000e6400080011ff */
[----:B-1----:R-:W-:Y:S05]  /*85c0*/  @!P0 BRA `(.L_x_142) ;  /* 0x0000002c00a48947 */ /* 0x002fea0003800000 */
.L_x_141:
[----:B------:R-:W-:Y:S05]  /*85d0*/  BSYNC B0 ;  /* 0x0000000000007941 */ /* 0x000fea0003800000 */
.L_x_140:
[----:B------:R-:W-:Y:S01]  /*85e0*/  ISETP.NE.AND P0, PT, R75, RZ, PT ;  /* 0x000000ff4b00720c */ /* 0x000fe20003f05270 */
[----:B------:R-:W-:Y:S11]  /*85f0*/  VIADD R73, R73, 0x1 ;  /* 0x0000000149497836 */ /* 0x000ff60000000000 */
[----:B------:R-:W-:Y:S01]  /*8600*/  @!UPT UIADD3 URZ, UPT, UPT, URZ, URZ, URZ ;  /* 0x000000fffffff290 */ /* 0x000fe2000fffe0ff */
[----:B------:R2:W4:Y:S04]  /*8610*/  @P0 LDS.128 R32, [R5] ;  /* 0x0000000005200984 */ /* 0x0005280000000c00 */
[----:B------:R2:W2:Y:S04]  /*8620*/  @P0 LDS.128 R36, [R4+0x10] ;  /* 0x0000100004240984 */ /* 0x0004a80000000c00 */
[----:B------:R2:W2:Y:S04]  /*8630*/  @P0 LDS.128 R40, [R3+0x20] ;  /* 0x0000200003280984 */ /* 0x0004a80000000c00 */
[----:B------:R2:W2:Y:S01]  /*8640*/  @P0 LDS.128 R44, [R2+0x30] ;  /* 0x00003000022c0984 */ /* 0x0004a20000000c00 */
[C---:B------:R-:W-:Y:S04]  /*8650*/  ISETP.NE.AND P0, PT, R73.reuse, 0x4, PT ;  /* 0x000000044900780c */ /* 0x040fe80003f05270 */
[----:B-1----:R-:W-:Y:S02]  /*8660*/  SEL R0, RZ, 0x1, P0 ;  /* 0x00000001ff007807 */ /* 0x002fe40000000000 */
[----:B------:R-:W-:Y:S02]  /*8670*/  SEL R73, R73, RZ, P0 ;  /* 0x000000ff49497207 */ /* 0x000fe40000000000 */
[----:B------:R-:W-:Y:S02]  /*8680*/  LOP3.LUT R76, R76, R0, RZ, 0x3c, !PT ;  /* 0x000000004c4c7212 */ /* 0x000fe400078e3cff */
.L_x_139:
[----:B------:R-:W-:Y:S05]  /*8690*/  BSYNC B1 ;  /* 0x0000000000017941 */ /* 0x000fea0003800000 */
.L_x_138:
[----:B------:R-:W-:Y:S05]  /*86a0*/  VIADD R0, R25, 0x40 ;  /* 0x0000004019007836 */ /* 0x000fea0000000000 */
[----:B------:R-:W-:Y:S04]  /*86b0*/  SHF.R.U32.HI R0, RZ, 0x15, R0 ;  /* 0x00000015ff007819 */ /* 0x000fe80000011600 */
[----:B------:R-:W-:Y:S11]  /*86c0*/  LOP3.LUT P0, RZ, R0, 0x3, R52, 0x48, !PT ;  /* 0x0000000300ff7812 */ /* 0x000ff60007804834 */
[----:B------:R-:W-:Y:S02]  /*86d0*/  @!UPT UIADD3 URZ, UPT, UPT, URZ, URZ, URZ ;  /* 0x000000fffffff290 */ /* 0x000fe4000fffe0ff */
[----:B------:R-:W-:Y:S05]  /*86e0*/  @!P0 BRA `(.L_x_143) ;  /* 0x0000000000408947 */ /* 0x000fea0003800000 */
[----:B------:R-:W5:Y:S01]  /*86f0*/  LDCU.64 UR8, c[0x4][0x70] ;  /* 0x01000e00ff0877ac */ /* 0x000f620008000a00 */
[----:B--2---:R-:W-:Y:S01]  /*8700*/  MOV R3, 0x0 ;  /* 0x0000000000037802 */ /* 0x004fe20000000f00 */
[----:B-1----:R-:W-:Y:S02]  /*8710*/  HFMA2 R12, -RZ, RZ, 0, 5.9604644775390625e-08 ;  /* 0x00000001ff0c7431 */ /* 0x002fe400000001ff */
[----:B------:R-:W-:Y:S02]  /*8720*/  IMAD.MOV.U32 R8, RZ, RZ, 0x192 ;  /* 0x00000192ff087424 */ /* 0x000fe400078e00ff */
[----:B------:R-:W-:Y:S01]  /*8730*/  IMAD.MOV.U32 R13, RZ, RZ, RZ ;  /* 0x000000ffff0d7224 */ /* 0x000fe200078e00ff */
[----:B------:R-:W1:Y:S01]  /*8740*/  LDCU.64 UR6, c[0x4][0x78] ;  /* 0x01000f00ff0677ac */ /* 0x000e620008000a00 */
[----:B------:R-:W2:Y:S01]  /*8750*/  LDC.64 R2, c[0x4][R3] ;  /* 0x0100000003027b82 */ /* 0x000ea20000000a00 */
[----:B------:R-:W3:Y:S01]  /*8760*/  LDCU.64 UR4, c[0x4][0x10] ;  /* 0x01000200ff0477ac */ /* 0x000ee20008000a00 */
[----:B-----5:R-:W-:Y:S01]  /*8770*/  MOV R5, UR9 ;  /* 0x0000000900057c02 */ /* 0x020fe20008000f00 */
[----:B------:R-:W-:Y:S01]  /*8780*/  IMAD.U32 R4, RZ, RZ, UR8 ;  /* 0x00000008ff047e24 */ /* 0x000fe2000f8e00ff */
[----:B-1----:R-:W-:Y:S01]  /*8790*/  MOV R7, UR7 ;  /* 0x0000000700077c02 */ /* 0x002fe20008000f00 */
[----:B------:R-:W-:Y:S01]  /*87a0*/  IMAD.U32 R6, RZ, RZ, UR6 ;  /* 0x00000006ff067e24 */ /* 0x000fe2000f8e00ff */
[----:B---3--:R-:W-:Y:S01]  /*87b0*/  MOV R11, UR5 ;  /* 0x00000005000b7c02 */ /* 0x008fe20008000f00 */
[----:B------:R-:W-:Y:S02]  /*87c0*/  IMAD.U32 R10, RZ, RZ, UR4 ;  /* 0x00000004ff0a7e24 */ /* 0x000fe4000f8e00ff */
[----:B------:R-:W-:Y:S07]  /*87d0*/  LEPC R20, `(.L_x_143) ;  /* 0x000000001014794e */ /* 0x000fee0000000000 */
[----:B--2-4-:R-:W-:Y:S05]  /*87e0*/  CALL.ABS.NOINC R2 ;  /* 0x0000000002007343 */ /* 0x014fea0003c00000 */
.L_x_143:
[----:B------:R-:W-:Y:S05]  /*87f0*/  WARPSYNC.ALL ;  /* 0x0000000000007948 */ /* 0x000fea0003800000 */
[----:B------:R-:W-:Y:S01]  /*8800*/  R2UR UR4, R25 ;  /* 0x00000000190472ca */ /* 0x000fe200000e0000 */
[----:B------:R-:W-:Y:S01]  /*8810*/  BSSY.RECONVERGENT B0, `(.L_x_144) ;  /* 0x0000043000007945 */ /* 0x000fe20003800200 */
[----:B------:R-:W-:Y:S02]  /*8820*/  ISETP.NE.AND P6, PT, R71, RZ, PT ;  /* 0x000000ff4700720c */ /* 0x000fe40003fc5270 */
[----:B------:R-:W-:Y:S02]  /*8830*/  ISETP.NE.AND P0, PT, R66, RZ, PT ;  /* 0x000000ff4200720c */ /* 0x000fe40003f05270 */
[----:B------:R-:W-:Y:S07]  /*8840*/  MOV R20, UR47 ;  /* 0x0000002f00147c02 */ /* 0x000fee0008000f00 */
[----:B-12---:R-:W1:Y:S02]  /*8850*/  LDTM.x16 R4, tmem[UR4+0x40] ;  /* 0x00004004000479ee */ /* 0x006e640008240000 */
        /* <DEDUP_REMOVED lines=50> */
[----:B------:R-:W-:Y:S02]  /*8b80*/  UIADD3 UR4, UPT, UPT, UR43, 0x200, URZ ;  /* 0x000002002b047890 */ /* 0x000fe4000fffe0ff */
[----:B------:R-:W-:Y:S01]  /*8b90*/  UIADD3 UR9, UPT, UPT, UR49, 0x40, URZ ;  /* 0x0000004031097890 */ /* 0x000fe2000fffe0ff */
[----:B------:R-:W-:Y:S01]  /*8ba0*/  UMOV UR10, UR50 ;  /* 0x00000032000a7c82 */ /* 0x000fe20008000000 */
[----:B------:R-:W-:Y:S02]  /*8bb0*/  UMOV UR11, UR36 ;  /* 0x00000024000b7c82 */ /* 0x000fe40008000000 */
        /* <DEDUP_REMOVED lines=8> */
.L_x_145:
[----:B------:R-:W-:Y:S05]  /*8c40*/  BSYNC.RECONVERGENT B0 ;  /* 0x0000000000007941 */ /* 0x000fea0003800200 */
.L_x_144:
        /* <DEDUP_REMOVED lines=21> */
.L_x_149:
[----:B------:R-:W-:Y:S05]  /*8da0*/  BSYNC B0 ;  /* 0x0000000000007941 */ /* 0x000fea0003800000 */
.L_x_148:
        /* <DEDUP_REMOVED lines=11> */
.L_x_147:
[----:B------:R-:W-:Y:S05]  /*8e60*/  BSYNC B1 ;  /* 0x0000000000017941 */ /* 0x000fea0003800000 */
.L_x_146:
        /* <DEDUP_REMOVED lines=21> */
.L_x_151:
        /* <DEDUP_REMOVED lines=66> */
.L_x_153:
[----:B------:R-:W-:Y:S05]  /*93e0*/  BSYNC.RECONVERGENT B0 ;  /* 0x0000000000007941 */ /* 0x000fea0003800200 */
.L_x_152:
        /* <DEDUP_REMOVED lines=21> */
.L_x_157:
[----:B------:R-:W-:Y:S05]  /*9540*/  BSYNC B0 ;  /* 0x0000000000007941 */ /* 0x000fea0003800000 */
.L_x_156:
        /* <DEDUP_REMOVED lines=11> */
.L_x_155:
[----:B------:R-:W-:Y:S05]  /*9600*/  BSYNC B1 ;  /* 0x0000000000017941 */ /* 0x000fea0003800000 */
.L_x_154:
        /* <DEDUP_REMOVED lines=21> */
.L_x_159:
        /* <DEDUP_REMOVED lines=66> */
.L_x_161:
[----:B------:R-:W-:Y:S05]  /*9b80*/  BSYNC.RECONVERGENT B0 ;  /* 0x0000000000007941 */ /* 0x000fea0003800200 */
.L_x_160:
        /* <DEDUP_REMOVED lines=21> */
.L_x_165:
[----:B------:R-:W-:Y:S05]  /*9ce0*/  BSYNC B0 ;  /* 0x0000000000007941 */ /* 0x000fea0003800000 */
.L_x_164:
[----:B------:R-:W-:Y:S11]  /*9cf0*/  ISETP.NE.AND P0, PT, R75, RZ, PT ;  /* 0x000000ff4b00720c */ /* 0x000ff60003f05270 */
[----:B------:R-:W-:Y:S02]  /*9d00*/  @!UPT UIADD3 URZ, UPT, UPT, URZ, URZ, URZ ;  /* 0x000000fffffff290 */ /* 0x000fe4000fffe0ff */
[----:B------:R2:W4:Y:S04]  /*9d10*/  @P0 LDS.128 R32, [R4] ;  /* 0x0000000004200984 */ /* 0x0005280000000c00 */
[----:B------:R2:W1:Y:S04]  /*9d20*/  @P0 LDS.128 R36, [R3+0x10] ;  /* 0x0000100003240984 */ /* 0x0004680000000c00 */
[----:B------:R2:W1:Y:S04]  /*9d30*/  @P0 LDS.128 R40, [R2+0x20] ;  /* 0x0000200002280984 */ /* 0x0004680000000c00 */
[----:B------:R2:W1:Y:S02]  /*9d40*/  @P0 LDS.128 R44, [R73+0x30] ;  /* 0x00003000492c0984 */ /* 0x0004640000000c00 */
.L_x_163:
[----:B------:R-:W-:Y:S05]  /*9d50*/  BSYNC B1 ;  /* 0x0000000000017941 */ /* 0x000fea0003800000 */
.L_x_162:
        /* <DEDUP_REMOVED lines=21> */
.L_x_167:
[----:B------:R-:W-:Y:S01]  /*9eb0*/  ISETP.NE.AND P0, PT, R66, RZ, PT ;  /* 0x000000ff4200720c */ /* 0x000fe20003f05270 */
[----:B------:R-:W-:Y:S05]  /*9ec0*/  WARPSYNC.ALL ;  /* 0x0000000000007948 */ /* 0x000fea0003800000 */
[----:B------:R-:W-:Y:S01]  /*9ed0*/  R2UR UR4, R25 ;  /* 0x00000000190472ca */ /* 0x000fe200000e0000 */
[----:B------:R-:W-:Y:S11]  /*9ee0*/  BSSY.RECONVERGENT B0, `(.L_x_168) ;  /* 0x000003e000007945 */ /* 0x000ff60003800200 */
[----:B------:R-:W-:Y:S01]  /*9ef0*/  @!UPT UIADD3 URZ, UPT, UPT, URZ, URZ, URZ ;  /* 0x000000fffffff290 */ /* 0x000fe2000fffe0ff */
[----:B--2---:R-:W1:Y:S01]  /*9f00*/  LDTM.x16 R4, tmem[UR4+0x70] ;  /* 0x00007004000479ee */ /* 0x004e620008240000 */
[----:B------:R-:W-:Y:S01]  /*9f10*/  R2UR UR4, R72 ;  /* 0x00000000480472ca */ /* 0x000fe200000e0000 */
[----:B------:R-:W-:Y:S11]  /*9f20*/  NOP ;  /* 0x0000000000007918 */ /* 0x000ff60000000000 */
[----:B------:R-:W-:Y:S01]  /*9f30*/  @!UPT UIADD3 URZ, UPT, UPT, URZ, URZ, URZ ;  /* 0x000000fffffff290 */ /* 0x000fe2000fffe0ff */
[----:B------:R-:W-:Y:S04]  /*9f40*/  UIADD3 UR4, UPT, UPT, UR4, 0xf0, URZ ;  /* 0x000000f004047890 */ /* 0x000fe8000fffe0ff */
[----:B------:R-:W-:Y:S01]  /*9f50*/  UPRMT UR4, UR52, 0x654, UR4 ;  /* 0x0000065434047896 */ /* 0x000fe20008000004 */
[C---:B-1----:R-:W-:Y:S01]  /*9f60*/  FMUL R0, R24.reuse, R4 ;  /* 0x0000000418007220 */ /* 0x042fe20000400000 */
[C---:B------:R-:W-:Y:S01]  /*9f70*/  FMUL R2, R24.reuse, R5 ;  /* 0x0000000518027220 */ /* 0x040fe20000400000 */
[C---:B------:R-:W-:Y:S06]  /*9f80*/  FMUL R3, R24.reuse, R6 ;  /* 0x0000000618037220 */ /* 0x040fec0000400000 */
[----:B------:R-:W-:Y:S01]  /*9f90*/  SYNCS.ARRIVE.TRANS64.RED.A1T0 RZ, [UR4], RZ ;  /* 0x000000ffffff79a7 */ /* 0x000fe20008100404 */
[C---:B----4-:R-:W-:Y:S01]  /*9fa0*/  FFMA R28, R27.reuse, R32, R0 ;  /* 0x000000201b1c7223 */ /* 0x050fe20000000000 */
[C---:B------:R-:W-:Y:S01]  /*9fb0*/  FFMA R29, R27.reuse, R33, R2 ;  /* 0x000000211b1d7223 */ /* 0x040fe20000000002 */
        /* <DEDUP_REMOVED lines=48> */
.L_x_169:
[----:B------:R-:W-:Y:S05]  /*a2c0*/  BSYNC.RECONVERGENT B0 ;  /* 0x0000000000007941 */ /* 0x000fea0003800200 */
.L_x_168:
[----:B------:R-:W-:Y:S01]  /*a2d0*/  BAR.SYNC.DEFER_BLOCKING 0x1, 0x80 ;  /* 0x0042000000007b1d */ /* 0x000fe20000010000 */
[----:B------:R-:W-:Y:S01]  /*a2e0*/  UISETP.NE.AND UP0, UPT, UR53, -0x8, UPT ;  /* 0xfffffff83500788c */ /* 0x000fe2000bf05270 */
[----:B------:R-:W-:Y:S08]  /*a2f0*/  IADD3 R22, PT, PT, R22, 0x1, RZ ;  /* 0x0000000116167810 */ /* 0x000ff00007ffe0ff */
[----:B------:R-:W-:Y:S05]  /*a300*/  BRA.U !UP0, `(.L_x_170) ;  /* 0x0000000108287547 */ /* 0x000fea000b800000 */
[----:B------:R-:W-:Y:S01]  /*a310*/  ISETP.NE.AND P0, PT, R71, RZ, PT ;  /* 0x000000ff4700720c */ /* 0x000fe20003f05270 */
[----:B------:R-:W-:Y:S01]  /*a320*/  IMAD.U32 R2, RZ, RZ, UR47 ;  /* 0x0000002fff027e24 */ /* 0x000fe2000f8e00ff */
[----:B------:R-:W-:Y:S01]  /*a330*/  UIADD3 UR4, UPT, UPT, UR47, 0x1, URZ ;  /* 0x000000012f047890 */ /* 0x000fe2000fffe0ff */
[----:B------:R-:W-:Y:S03]  /*a340*/  IMAD.U32 R0, RZ, RZ, UR52 ;  /* 0x00000034ff007e24 */ /* 0x000fe6000f8e00ff */
[----:B------:R-:W-:Y:S04]  /*a350*/  UISETP.NE.AND UP0, UPT, UR4, 0x4, UPT ;  /* 0x000000040400788c */ /* 0x000fe8000bf05270 */
[----:B------:R-:W-:Y:S03]  /*a360*/  USEL UR47, UR4, URZ, UP0 ;  /* 0x000000ff042f7287 */ /* 0x000fe60008000000 */
[----:B------:R-:W-:Y:S05]  /*a370*/  @P0 LEA R2, R2, UR43, 0x3 ;  /* 0x0000002b02020c11 */ /* 0x000fea000f8e18ff */
[----:B------:R-:W-:Y:S05]  /*a380*/  @P0 VIADD R2, R2, 0x80 ;  /* 0x0000008002020836 */ /* 0x000fea0000000000 */
[----:B------:R-:W-:Y:S04]  /*a390*/  @P0 PRMT R0, R0, 0x654, R2 ;  /* 0x0000065400000816 */ /* 0x000fe80000000002 */
[----:B------:R2:W-:Y:S03]  /*a3a0*/  @P0 SYNCS.ARRIVE.TRANS64.RED.A1T0 RZ, [R0+URZ], RZ ;  /* 0x000000ff00ff09a7 */ /* 0x0005e600081004ff */
.L_x_170:
[----:B------:R-:W-:Y:S01]  /*a3b0*/  R2UR UR6, R70 ;  /* 0x00000000460672ca */ /* 0x000fe200000e0000 */
[----:B------:R-:W-:Y:S01]  /*a3c0*/  UIADD3 UR53, UPT, UPT, UR53, 0x8, URZ ;  /* 0x0000000835357890 */ /* 0x000fe2000fffe0ff */
[----:B------:R-:W-:Y:S02]  /*a3d0*/  R2UR UR5, R53 ;  /* 0x00000000350572ca */ /* 0x000fe400000e0000 */
[----:B------:R-:W-:Y:S02]  /*a3e0*/  R2UR UR4, R54 ;  /* 0x00000000360472ca */ /* 0x000fe400000e0000 */
[----:B------:R-:W-:Y:S02]  /*a3f0*/  R2UR UR36, R69 ;  /* 0x00000000452472ca */ /* 0x000fe400000e0000 */
[----:B------:R-:W-:Y:S02]  /*a400*/  ISETP.NE.AND P0, PT, R58, 0x2, PT ;  /* 0x000000023a00780c */ /* 0x000fe40003f05270 */
[----:B------:R-:W-:Y:S02]  /*a410*/  ISETP.NE.AND P1, PT, R22, 0x4, PT ;  /* 0x000000041600780c */ /* 0x000fe40003f25270 */
[----:B------:R-:W-:Y:S01]  /*a420*/  SEL R2, RZ, 0x1, P0 ;  /* 0x00000001ff027807 */ /* 0x000fe20000000000 */
[----:B------:R-:W-:Y:S01]  /*a430*/  UISETP.NE.AND UP0, UPT, UR6, URZ, UPT ;  /* 0x000000ff0600728c */ /* 0x000fe2000bf05270 */
[----:B--2---:R-:W-:Y:S01]  /*a440*/  SEL R0, RZ, 0x1, P1 ;  /* 0x00000001ff007807 */ /* 0x004fe20000800000 */
[----:B------:R-:W-:Y:S01]  /*a450*/  UIADD3 UR20, UPT, UPT, UR37, UR5, URZ ;  /* 0x0000000525147290 */ /* 0x000fe2000fffe0ff */
[----:B------:R-:W-:Y:S01]  /*a460*/  LOP3.LUT R60, R60, R2, RZ, 0x3c, !PT ;  /* 0x000000023c3c7212 */ /* 0x000fe200078e3cff */
[----:B------:R-:W-:Y:S01]  /*a470*/  UIADD3 UR16, UPT, UPT, UR38, UR4, URZ ;  /* 0x0000000426107290 */ /* 0x000fe2000fffe0ff */
[----:B------:R-:W-:Y:S02]  /*a480*/  LOP3.LUT R61, R61, R0, RZ, 0x3c, !PT ;  /* 0x000000003d3d7212 */ /* 0x000fe400078e3cff */
[----:B------:R-:W-:Y:S02]  /*a490*/  SEL R58, R58, RZ, P0 ;  /* 0x000000ff3a3a7207 */ /* 0x000fe40000000000 */
[----:B------:R-:W-:Y:S01]  /*a4a0*/  SEL R22, R22, RZ, P1 ;  /* 0x000000ff16167207 */ /* 0x000fe20000800000 */
[----:B------:R-:W-:Y:S06]  /*a4b0*/  BRA.U UP0, `(.L_x_171) ;  /* 0xffffffb500287547 */ /* 0x000fec000b83ffff */
[----:B------:R-:W-:-:S13]  /*a4c0*/  R2UR UR4, R55 ;  /* 0x00000000370472ca */ /* 0x000fda00000e0000 */
[----:B------:R-:W-:-:S09]  /*a4d0*/  UISETP.NE.AND UP0, UPT, UR4, URZ, UPT ;  /* 0x000000ff0400728c */ /* 0x000fd2000bf05270 */
[----:B------:R-:W-:Y:S05]  /*a4e0*/  BRA.U !UP0, `(.L_x_172) ;  /* 0x0000000108487547 */ /* 0x000fea000b800000 */
[----:B------:R-:W2:Y:S02]  /*a4f0*/  LDCU.64 UR4, c[0x0][0x890] ;  /* 0x00011200ff0477ac */ /* 0x000ea40008000a00 */
[----:B--2---:R-:W-:-:S04]  /*a500*/  UISETP.NE.U32.AND UP0, UPT, UR4, URZ, UPT ;  /* 0x000000ff0400728c */ /* 0x004fc8000bf05070 */
[----:B------:R-:W-:-:S09]  /*a510*/  UISETP.NE.AND.EX UP0, UPT, UR5, URZ, UPT, UP0 ;  /* 0x000000ff0500728c */ /* 0x000fd2000bf05300 */
[----:B------:R-:W-:Y:S05]  /*a520*/  BRA.U UP0, `(.L_x_173) ;  /* 0x00000001000c7547 */ /* 0x000fea000b800000 */
[----:B------:R-:W-:-:S13]  /*a530*/  FSETP.NEU.AND P0, PT, R27, RZ, PT ;  /* 0x000000ff1b00720b */ /* 0x000fda0003f0d000 */
[----:B------:R-:W-:Y:S05]  /*a540*/  @!P0 EXIT ;  /* 0x000000000000894d */ /* 0x000fea0003800000 */
[----:B------:R-:W-:Y:S05]  /*a550*/  BRA `(.L_x_172) ;  /* 0x00000000002c7947 */ /* 0x000fea0003800000 */
.L_x_173:
[----:B------:R-:W-:Y:S01]  /*a560*/  ISETP.NE.AND P0, PT, R57, RZ, PT ;  /* 0x000000ff3900720c */ /* 0x000fe20003f05270 */
[----:B------:R-:W-:-:S12]  /*a570*/  BSSY.RECONVERGENT B0, `(.L_x_172) ;  /* 0x0000009000007945 */ /* 0x000fd80003800200 */
[----:B------:R-:W-:Y:S05]  /*a580*/  @P0 BRA `(.L_x_174) ;  /* 0x0000000000140947 */ /* 0x000fea0003800000 */
[----:B------:R-:W2:Y:S02]  /*a590*/  LDCU.64 UR4, c[0x0][0x888] ;  /* 0x00011100ff0477ac */ /* 0x000ea40008000a00 */
[----:B--2---:R-:W-:-:S04]  /*a5a0*/  ISETP.NE.U32.AND P0, PT, RZ, UR4, PT ;  /* 0x00000004ff007c0c */ /* 0x004fc8000bf05070 */
[----:B------:R-:W-:-:S13]  /*a5b0*/  ISETP.NE.AND.EX P0, PT, RZ, UR5, PT, P0 ;  /* 0x00000005ff007c0c */ /* 0x000fda000bf05300 */
[----:B------:R-:W-:Y:S05]  /*a5c0*/  @!P0 EXIT ;  /* 0x000000000000894d */ /* 0x000fea0003800000 */
[----:B------:R-:W-:Y:S05]  /*a5d0*/  BRA `(.L_x_175) ;  /* 0x0000000000087947 */ /* 0x000fea0003800000 */
.L_x_174:
[----:B------:R-:W-:-:S13]  /*a5e0*/  FSETP.NEU.AND P0, PT, R27, RZ, PT ;  /* 0x000000ff1b00720b */ /* 0x000fda0003f0d000 */
[----:B------:R-:W-:Y:S05]  /*a5f0*/  @!P0 EXIT ;  /* 0x000000000000894d */ /* 0x000fea0003800000 */
.L_x_175:
[----:B------:R-:W-:Y:S05]  /*a600*/  BSYNC.RECONVERGENT B0 ;  /* 0x0000000000007941 */ /* 0x000fea0003800200 */
.L_x_172:
[----:B------:R-:W-:Y:S01]  /*a610*/  ULEA UR4, UR47, UR43, 0x3 ;  /* 0x0000002b2f047291 */ /* 0x000fe2000f8e18ff */
[----:B------:R-:W-:-:S04]  /*a620*/  DEPBAR.LE SB0, 0x0 ;  /* 0x000080000000791a */ /* 0x000fc80000000000 */
[----:B------:R-:W-:-:S04]  /*a630*/  UIADD3 UR4, UPT, UPT, UR4, 0x80, URZ ;  /* 0x0000008004047890 */ /* 0x000fc8000fffe0ff */
[----:B------:R-:W-:-:S09]  /*a640*/  UPRMT UR4, UR52, 0x654, UR4 ;  /* 0x0000065434047896 */ /* 0x000fd20008000004 */
[----:B------:R-:W-:Y:S01]  /*a650*/  SYNCS.ARRIVE.TRANS64.RED.A1T0 RZ, [UR4], RZ ;  /* 0x000000ffffff79a7 */ /* 0x000fe20008100404 */
[----:B------:R-:W-:Y:S05]  /*a660*/  EXIT ;  /* 0x000000000000794d */ /* 0x000fea0003800000 */
.L_x_24:
[----:B--2---:R2:W3:Y:S02]  /*a670*/  SYNCS.PHASECHK.TRANS64.TRYWAIT P0, [R0+URZ+0x120], R2 ;  /* 0x00012002000075a7 */ /* 0x0044e400080011ff */
[----:B---3--:R-:W-:Y:S05]  /*a680*/  @!P0 NANOSLEEP.SYNCS 0x989680 ;  /* 0x009896800000895d */ /* 0x008fea0003900000 */
[----:B------:R-:W3:Y:S02]  /*a690*/  @!P0 SYNCS.PHASECHK.TRANS64 P0, [R0+URZ+0x120], R2 ;  /* 0x00012002000085a7 */ /* 0x000ee400080010ff */
[----:B---3--:R-:W-:Y:S05]  /*a6a0*/  @!P0 BRA `(.L_x_24) ;  /* 0xfffffffc00f08947 */ /* 0x008fea000383ffff */
[----:B------:R-:W-:Y:S05]  /*a6b0*/  BRA `(.L_x_176) ;  /* 0xffffff7000b07947 */ /* 0x000fea000383ffff */
.L_x_27:
[----:B-1----:R-:W-:-:S07]  /*a6c0*/  MOV R0, UR33 ;  /* 0x0000002100007c02 */ /* 0x002fce0008000f00 */
.L_x_177:
[----:B-1----:R1:W2:Y:S02]  /*a6d0*/  SYNCS.PHASECHK.TRANS64.TRYWAIT P0, [R0+URZ+0x30], R3 ;  /* 0x00003003000075a7 */ /* 0x0022a400080011ff */
[----:B--2---:R-:W-:Y:S05]  /*a6e0*/  @!P0 NANOSLEEP.SYNCS 0x989680 ;  /* 0x009896800000895d */ /* 0x004fea0003900000 */
[----:B------:R-:W2:Y:S02]  /*a6f0*/  @!P0 SYNCS.PHASECHK.TRANS64 P0, [R0+URZ+0x30], R3 ;  /* 0x00003003000085a7 */ /* 0x000ea400080010ff */
[----:B--2---:R-:W-:Y:S05]  /*a700*/  @!P0 BRA `(.L_x_177) ;  /* 0xfffffffc00f08947 */ /* 0x004fea000383ffff */
[----:B------:R-:W-:Y:S05]  /*a710*/  BRA `(.L_x_26) ;  /* 0xffffff7000f87947 */ /* 0x000fea000383ffff */
.L_x_34:
[----:B-1----:R-:W-:-:S07]  /*a720*/  MOV R0, UR17 ;  /* 0x0000001100007c02 */ /* 0x002fce0008000f00 */
.L_x_178:
[----:B-1----:R1:W2:Y:S02]  /*a730*/  SYNCS.PHASECHK.TRANS64.TRYWAIT P0, [R0+URZ+0x30], R3 ;  /* 0x00003003000075a7 */ /* 0x0022a400080011ff */
[----:B--2---:R-:W-:Y:S05]  /*a740*/  @!P0 NANOSLEEP.SYNCS 0x989680 ;  /* 0x009896800000895d */ /* 0x004fea0003900000 */
[----:B------:R-:W2:Y:S02]  /*a750*/  @!P0 SYNCS.PHASECHK.TRANS64 P0, [R0+URZ+0x30], R3 ;  /* 0x00003003000085a7 */ /* 0x000ea400080010ff */
[----:B--2---:R-:W-:Y:S05]  /*a760*/  @!P0 BRA `(.L_x_178) ;  /* 0xfffffffc00f08947 */ /* 0x004fea000383ffff */
[----:B------:R-:W-:Y:S05]  /*a770*/  BRA `(.L_x_33) ;  /* 0xffffff7400b47947 */ /* 0x000fea000383ffff */
.L_x_39:
[----:B-1----:R1:W2:Y:S02]  /*a780*/  SYNCS.PHASECHK.TRANS64.TRYWAIT P0, [R3+URZ+0xb0], R0 ;  /* 0x0000b000030075a7 */ /* 0x0022a400080011ff */
[----:B--2---:R-:W-:Y:S05]  /*a790*/  @!P0 NANOSLEEP.SYNCS 0x989680 ;  /* 0x009896800000895d */ /* 0x004fea0003900000 */
[----:B------:R-:W2:Y:S02]  /*a7a0*/  @!P0 SYNCS.PHASECHK.TRANS64 P0, [R3+URZ+0xb0], R0 ;  /* 0x0000b000030085a7 */ /* 0x000ea400080010ff */
[----:B--2---:R-:W-:Y:S05]  /*a7b0*/  @!P0 BRA `(.L_x_39) ;  /* 0xfffffffc00f08947 */ /* 0x004fea000383ffff */
[----:B------:R-:W-:Y:S05]  /*a7c0*/  BRA `(.L_x_179) ;  /* 0xffffff7800587947 */ /* 0x000fea000383ffff */
.L_x_43:
[----:B------:R-:W-:-:S07]  /*a7d0*/  MOV R0, UR4 ;  /* 0x0000000400007c02 */ /* 0x000fce0008000f00 */
.L_x_180:
[----:B-1----:R1:W2:Y:S02]  /*a7e0*/  SYNCS.PHASECHK.TRANS64.TRYWAIT P0, [R0+URZ], R2 ;  /* 0x00000002000075a7 */ /* 0x0022a400080011ff */
[----:B--2---:R-:W-:Y:S05]  /*a7f0*/  @!P0 NANOSLEEP.SYNCS 0x989680 ;  /* 0x009896800000895d */ /* 0x004fea0003900000 */
[----:B------:R-:W2:Y:S02]  /*a800*/  @!P0 SYNCS.PHASECHK.TRANS64 P0, [R0+URZ], R2 ;  /* 0x00000002000085a7 */ /* 0x000ea400080010ff */
[----:B--2---:R-:W-:Y:S05]  /*a810*/  @!P0 BRA `(.L_x_180) ;  /* 0xfffffffc00f08947 */ /* 0x004fea000383ffff */
[----:B------:R-:W-:Y:S05]  /*a820*/  BRA `(.L_x_181) ;  /* 0xffffff8000047947 */ /* 0x000fea000383ffff */
.L_x_44:
[----:B------:R-:W-:-:S07]  /*a830*/  MOV R0, UR5 ;  /* 0x0000000500007c02 */ /* 0x000fce0008000f00 */
.L_x_182:
[----:B-1----:R1:W2:Y:S02]  /*a840*/  SYNCS.PHASECHK.TRANS64.TRYWAIT P0, [R0+URZ], R3 ;  /* 0x00000003000075a7 */ /* 0x0022a400080011ff */
[----:B--2---:R-:W-:Y:S05]  /*a850*/  @!P0 NANOSLEEP.SYNCS 0x989680 ;  /* 0x009896800000895d */ /* 0x004fea0003900000 */
[----:B------:R-:W2:Y:S02]  /*a860*/  @!P0 SYNCS.PHASECHK.TRANS64 P0, [R0+URZ], R3 ;  /* 0x00000003000085a7 */ /* 0x000ea400080010ff */
[----:B--2---:R-:W-:Y:S05]  /*a870*/  @!P0 BRA `(.L_x_182) ;  /* 0xfffffffc00f08947 */ /* 0x004fea000383ffff */
[----:B------:R-:W-:Y:S05]  /*a880*/  BRA `(.L_x_183) ;  /* 0xffffff8000107947 */ /* 0x000fea000383ffff */
.L_x_45:
[----:B------:R-:W-:-:S07]  /*a890*/  MOV R0, UR5 ;  /* 0x0000000500007c02 */ /* 0x000fce0008000f00 */
.L_x_184:
[----:B-1----:R1:W2:Y:S02]  /*a8a0*/  SYNCS.PHASECHK.TRANS64.TRYWAIT P0, [R0+URZ], R3 ;  /* 0x00000003000075a7 */ /* 0x0022a400080011ff */
[----:B--2---:R-:W-:Y:S05]  /*a8b0*/  @!P0 NANOSLEEP.SYNCS 0x989680 ;  /* 0x009896800000895d */ /* 0x004fea0003900000 */
[----:B------:R-:W2:Y:S02]  /*a8c0*/  @!P0 SYNCS.PHASECHK.TRANS64 P0, [R0+URZ], R3 ;  /* 0x00000003000085a7 */ /* 0x000ea400080010ff */
[----:B--2---:R-:W-:Y:S05]  /*a8d0*/  @!P0 BRA `(.L_x_184) ;  /* 0xfffffffc00f08947 */ /* 0x004fea000383ffff */
[----:B------:R-:W-:Y:S05]  /*a8e0*/  BRA `(.L_x_185) ;  /* 0xffffff80001c7947 */ /* 0x000fea000383ffff */
.L_x_46:
[----:B------:R-:W-:-:S07]  /*a8f0*/  MOV R0, UR5 ;  /* 0x0000000500007c02 */ /* 0x000fce0008000f00 */
.L_x_186:
[----:B-1----:R1:W2:Y:S02]  /*a900*/  SYNCS.PHASECHK.TRANS64.TRYWAIT P0, [R0+URZ], R3 ;  /* 0x00000003000075a7 */ /* 0x0022a400080011ff */
[----:B--2---:R-:W-:Y:S05]  /*a910*/  @!P0 NANOSLEEP.SYNCS 0x989680 ;  /* 0x009896800000895d */ /* 0x004fea0003900000 */
[----:B------:R-:W2:Y:S02]  /*a920*/  @!P0 SYNCS.PHASECHK.TRANS64 P0, [R0+URZ], R3 ;  /* 0x00000003000085a7 */ /* 0x000ea400080010ff */
[----:B--2---:R-:W-:Y:S05]  /*a930*/  @!P0 BRA `(.L_x_186) ;  /* 0xfffffffc00f08947 */ /* 0x004fea000383ffff */
[----:B------:R-:W-:Y:S05]  /*a940*/  BRA `(.L_x_187) ;  /* 0xffffff8000287947 */ /* 0x000fea000383ffff */
.L_x_47:
[----:B------:R-:W-:-:S07]  /*a950*/  MOV R0, UR5 ;  /* 0x0000000500007c02 */ /* 0x000fce0008000f00 */
.L_x_188:
[----:B-1----:R1:W2:Y:S02]  /*a960*/  SYNCS.PHASECHK.TRANS64.TRYWAIT P0, [R0+URZ], R3 ;  /* 0x00000003000075a7 */ /* 0x0022a400080011ff */
[----:B--2---:R-:W-:Y:S05]  /*a970*/  @!P0 NANOSLEEP.SYNCS 0x989680 ;  /* 0x009896800000895d */ /* 0x004fea0003900000 */
[----:B------:R-:W2:Y:S02]  /*a980*/  @!P0 SYNCS.PHASECHK.TRANS64 P0, [R0+URZ], R3 ;  /* 0x00000003000085a7 */ /* 0x000ea400080010ff */
[----:B--2---:R-:W-:Y:S05]  /*a990*/  @!P0 BRA `(.L_x_188) ;  /* 0xfffffffc00f08947 */ /* 0x004fea000383ffff */
[----:B------:R-:W-:Y:S05]  /*a9a0*/  BRA `(.L_x_189) ;  /* 0xffffff8000347947 */ /* 0x000fea000383ffff */
.L_x_50:
[----:B-1----:R1:W2:Y:S02]  /*a9b0*/  SYNCS.PHASECHK.TRANS64.TRYWAIT P0, [R2+URZ+0x110], R4 ;  /* 0x00011004020075a7 */ /* 0x0022a400080011ff */
[----:B--2---:R-:W-:Y:S05]  /*a9c0*/  @!P0 NANOSLEEP.SYNCS 0x989680 ;  /* 0x009896800000895d */ /* 0x004fea0003900000 */
[----:B------:R-:W2:Y:S02]  /*a9d0*/  @!P0 SYNCS.PHASECHK.TRANS64 P0, [R2+URZ+0x110], R4 ;  /* 0x00011004020085a7 */ /* 0x000ea400080010ff */
[----:B--2---:R-:W-:Y:S05]  /*a9e0*/  @!P0 BRA `(.L_x_50) ;  /* 0xfffffffc00f08947 */ /* 0x004fea000383ffff */
[----:B------:R-:W-:Y:S05]  /*a9f0*/  BRA `(.L_x_190) ;  /* 0xffffff8000907947 */ /* 0x000fea000383ffff */
.L_x_51:
[----:B------:R-:W-:-:S07]  /*aa00*/  MOV R2, UR4 ;  /* 0x0000000400027c02 */ /* 0x000fce0008000f00 */
.L_x_191:
[----:B-1----:R1:W2:Y:S02]  /*aa10*/  SYNCS.PHASECHK.TRANS64.TRYWAIT P0, [R2+URZ+0xc0], R5 ;  /* 0x0000c005020075a7 */ /* 0x0022a400080011ff */
[----:B--2---:R-:W-:Y:S05]  /*aa20*/  @!P0 NANOSLEEP.SYNCS 0x989680 ;  /* 0x009896800000895d */ /* 0x004fea0003900000 */
[----:B------:R-:W2:Y:S02]  /*aa30*/  @!P0 SYNCS.PHASECHK.TRANS64 P0, [R2+URZ+0xc0], R5 ;  /* 0x0000c005020085a7 */ /* 0x000ea400080010ff */
[----:B--2---:R-:W-:Y:S05]  /*aa40*/  @!P0 BRA `(.L_x_191) ;  /* 0xfffffffc00f08947 */ /* 0x004fea000383ffff */
[----:B------:R-:W-:Y:S05]  /*aa50*/  BRA `(.L_x_192) ;  /* 0xffffff8000a07947 */ /* 0x000fea000383ffff */
.L_x_52:
[----:B-1----:R1:W2:Y:S02]  /*aa60*/  SYNCS.PHASECHK.TRANS64.TRYWAIT P1, [R2+URZ+0xb0], R4 ;  /* 0x0000b004020075a7 */ /* 0x0022a400080211ff */
[----:B--2---:R-:W-:Y:S05]  /*aa70*/  @!P1 NANOSLEEP.SYNCS 0x989680 ;  /* 0x009896800000995d */ /* 0x004fea0003900000 */
[----:B------:R-:W2:Y:S02]  /*aa80*/  @!P1 SYNCS.PHASECHK.TRANS64 P1, [R2+URZ+0xb0], R4 ;  /* 0x0000b004020095a7 */ /* 0x000ea400080210ff */
[----:B--2---:R-:W-:Y:S05]  /*aa90*/  @!P1 BRA `(.L_x_52) ;  /* 0xfffffffc00f09947 */ /* 0x004fea000383ffff */
[----:B------:R-:W-:Y:S05]  /*aaa0*/  BRA `(.L_x_193) ;  /* 0xffffff8000d07947 */ /* 0x000fea000383ffff */
.L_x_55:
[----:B------:R-:W-:-:S07]  /*aab0*/  MOV R0, UR4 ;  /* 0x0000000400007c02 */ /* 0x000fce0008000f00 */
.L_x_194:
[----:B-1----:R1:W2:Y:S02]  /*aac0*/  SYNCS.PHASECHK.TRANS64.TRYWAIT P0, [R0+URZ+0xc0], R2 ;  /* 0x0000c002000075a7 */ /* 0x0022a400080011ff */
[----:B--2---:R-:W-:Y:S05]  /*aad0*/  @!P0 NANOSLEEP.SYNCS 0x989680 ;  /* 0x009896800000895d */ /* 0x004fea0003900000 */
[----:B------:R-:W2:Y:S02]  /*aae0*/  @!P0 SYNCS.PHASECHK.TRANS64 P0, [R0+URZ+0xc0], R2 ;  /* 0x0000c002000085a7 */ /* 0x000ea400080010ff */
[----:B--2---:R-:W-:Y:S05]  /*aaf0*/  @!P0 BRA `(.L_x_194) ;  /* 0xfffffffc00f08947 */ /* 0x004fea000383ffff */
[----:B------:R-:W-:Y:S05]  /*ab00*/  BRA `(.L_x_54) ;  /* 0xffffff8400247947 */ /* 0x000fea000383ffff */
.L_x_62:
[----:B-1----:R1:W2:Y:S02]  /*ab10*/  SYNCS.PHASECHK.TRANS64.TRYWAIT P1, [R0+URZ+0xb0], R2 ;  /* 0x0000b002000075a7 */ /* 0x0022a400080211ff */
[----:B--2---:R-:W-:Y:S05]  /*ab20*/  @!P1 NANOSLEEP.SYNCS 0x989680 ;  /* 0x009896800000995d */ /* 0x004fea0003900000 */
[----:B------:R-:W2:Y:S02]  /*ab30*/  @!P1 SYNCS.PHASECHK.TRANS64 P1, [R0+URZ+0xb0], R2 ;  /* 0x0000b002000095a7 */ /* 0x000ea400080210ff */
[----:B--2---:R-:W-:Y:S05]  /*ab40*/  @!P1 BRA `(.L_x_62) ;  /* 0xfffffffc00f09947 */ /* 0x004fea000383ffff */
[----:B------:R-:W-:Y:S05]  /*ab50*/  BRA `(.L_x_195) ;  /* 0xffffff8800987947 */ /* 0x000fea000383ffff */
.L_x_63:
[----:B------:R-:W-:-:S07]  /*ab60*/  MOV R2, UR30 ;  /* 0x0000001e00027c02 */ /* 0x000fce0008000f00 */
.L_x_196:
[----:B-1----:R1:W2:Y:S02]  /*ab70*/  SYNCS.PHASECHK.TRANS64.TRYWAIT P0, [R2+URZ+0xf0], R0 ;  /* 0x0000f000020075a7 */ /* 0x0022a400080011ff */
[----:B--2---:R-:W-:Y:S05]  /*ab80*/  @!P0 NANOSLEEP.SYNCS 0x989680 ;  /* 0x009896800000895d */ /* 0x004fea0003900000 */
[----:B------:R-:W2:Y:S02]  /*ab90*/  @!P0 SYNCS.PHASECHK.TRANS64 P0, [R2+URZ+0xf0], R0 ;  /* 0x0000f000020085a7 */ /* 0x000ea400080010ff */
[----:B--2---:R-:W-:Y:S05]  /*aba0*/  @!P0 BRA `(.L_x_196) ;  /* 0xfffffffc00f08947 */ /* 0x004fea000383ffff */
[----:B------:R-:W-:Y:S05]  /*abb0*/  BRA `(.L_x_197) ;  /* 0xffffff8800d07947 */ /* 0x000fea000383ffff */
.L_x_66:
[----:B------:R-:W-:Y:S07]  /*abc0*/  MOV R0, UR5 ;  /* 0x0000000500007c02 */ /* 0x000fee0008000f00 */
.L_x_198:
[----:B-1----:R1:W2:Y:S02]  /*abd0*/  SYNCS.PHASECHK.TRANS64.TRYWAIT P0, [R0+URZ], R2 ;  /* 0x00000002000075a7 */ /* 0x0022a400080011ff */
[----:B--2---:R-:W-:Y:S05]  /*abe0*/  @!P0 NANOSLEEP.SYNCS 0x989680 ;  /* 0x009896800000895d */ /* 0x004fea0003900000 */
[----:B------:R-:W2:Y:S02]  /*abf0*/  @!P0 SYNCS.PHASECHK.TRANS64 P0, [R0+URZ], R2 ;  /* 0x00000002000085a7 */ /* 0x000ea400080010ff */
[----:B--2---:R-:W-:Y:S05]  /*ac00*/  @!P0 BRA `(.L_x_198) ;  /* 0xfffffffc00f08947 */ /* 0x004fea000383ffff */
[----:B------:R-:W-:Y:S05]  /*ac10*/  BRA `(.L_x_65) ;  /* 0xffffff8800ec7947 */ /* 0x000fea000383ffff */
.L_x_69:
[----:B------:R-:W-:-:S07]  /*ac20*/  MOV R0, UR4 ;  /* 0x0000000400007c02 */ /* 0x000fce0008000f00 */
.L_x_199:
[----:B--2---:R2:W4:Y:S02]  /*ac30*/  SYNCS.PHASECHK.TRANS64.TRYWAIT P0, [R0+URZ], R2 ;  /* 0x00000002000075a7 */ /* 0x00452400080011ff */
[----:B----4-:R-:W-:Y:S05]  /*ac40*/  @!P0 NANOSLEEP.SYNCS 0x989680 ;  /* 0x009896800000895d */ /* 0x010fea0003900000 */
[----:B------:R-:W4:Y:S02]  /*ac50*/  @!P0 SYNCS.PHASECHK.TRANS64 P0, [R0+URZ], R2 ;  /* 0x00000002000085a7 */ /* 0x000f2400080010ff */
[----:B----4-:R-:W-:Y:S05]  /*ac60*/  @!P0 BRA `(.L_x_199) ;  /* 0xfffffffc00f08947 */ /* 0x010fea000383ffff */
[----:B------:R-:W-:Y:S05]  /*ac70*/  BRA `(.L_x_200) ;  /* 0xffffff8c00c87947 */ /* 0x000fea000383ffff */
.L_x_70:
[----:B------:R-:W-:-:S07]  /*ac80*/  MOV R0, UR5 ;  /* 0x0000000500007c02 */ /* 0x000fce0008000f00 */
.L_x_201:
[----:B-1----:R1:W2:Y:S02]  /*ac90*/  SYNCS.PHASECHK.TRANS64.TRYWAIT P0, [R0+URZ], R3 ;  /* 0x00000003000075a7 */ /* 0x0022a400080011ff */
[----:B--2---:R-:W-:Y:S05]  /*aca0*/  @!P0 NANOSLEEP.SYNCS 0x989680 ;  /* 0x009896800000895d */ /* 0x004fea0003900000 */
[----:B------:R-:W2:Y:S02]  /*acb0*/  @!P0 SYNCS.PHASECHK.TRANS64 P0, [R0+URZ], R3 ;  /* 0x00000003000085a7 */ /* 0x000ea400080010ff */
[----:B--2---:R-:W-:Y:S05]  /*acc0*/  @!P0 BRA `(.L_x_201) ;  /* 0xfffffffc00f08947 */ /* 0x004fea000383ffff */
[----:B------:R-:W-:Y:S05]  /*acd0*/  BRA `(.L_x_202) ;  /* 0xffffff8c00d47947 */ /* 0x000fea000383ffff */
.L_x_71:
[----:B------:R-:W-:-:S07]  /*ace0*/  MOV R0, UR5 ;  /* 0x0000000500007c02 */ /* 0x000fce0008000f00 */
.L_x_203:
[----:B-1----:R1:W2:Y:S02]  /*acf0*/  SYNCS.PHASECHK.TRANS64.TRYWAIT P0, [R0+URZ], R3 ;  /* 0x00000003000075a7 */ /* 0x0022a400080011ff */
[----:B--2---:R-:W-:Y:S05]  /*ad00*/  @!P0 NANOSLEEP.SYNCS 0x989680 ;  /* 0x009896800000895d */ /* 0x004fea0003900000 */
[----:B------:R-:W2:Y:S02]  /*ad10*/  @!P0 SYNCS.PHASECHK.TRANS64 P0, [R0+URZ], R3 ;  /* 0x00000003000085a7 */ /* 0x000ea400080010ff */
[----:B--2---:R-:W-:Y:S05]  /*ad20*/  @!P0 BRA `(.L_x_203) ;  /* 0xfffffffc00f08947 */ /* 0x004fea000383ffff */
[----:B------:R-:W-:Y:S05]  /*ad30*/  BRA `(.L_x_204) ;  /* 0xffffff8c00e07947 */ /* 0x000fea000383ffff */
.L_x_72:
[----:B-1----:R-:W-:-:S07]  /*ad40*/  MOV R0, UR4 ;  /* 0x0000000400007c02 */ /* 0x002fce0008000f00 */
.L_x_205:
[----:B-1----:R1:W2:Y:S02]  /*ad50*/  SYNCS.PHASECHK.TRANS64.TRYWAIT P0, [R0+URZ], R2 ;  /* 0x00000002000075a7 */ /* 0x0022a400080011ff */
[----:B--2---:R-:W-:Y:S05]  /*ad60*/  @!P0 NANOSLEEP.SYNCS 0x989680 ;  /* 0x009896800000895d */ /* 0x004fea0003900000 */
[----:B------:R-:W2:Y:S02]  /*ad70*/  @!P0 SYNCS.PHASECHK.TRANS64 P0, [R0+URZ], R2 ;  /* 0x00000002000085a7 */ /* 0x000ea400080010ff */
[----:B--2---:R-:W-:Y:S05]  /*ad80*/  @!P0 BRA `(.L_x_205) ;  /* 0xfffffffc00f08947 */ /* 0x004fea000383ffff */
[----:B------:R-:W-:Y:S05]  /*ad90*/  BRA `(.L_x_206) ;  /* 0xffffff8c00ec7947 */ /* 0x000fea000383ffff */
.L_x_77:
[----:B--2---:R2:W3:Y:S02]  /*ada0*/  SYNCS.PHASECHK.TRANS64.TRYWAIT P0, [R12+URZ+0xb0], R0 ;  /* 0x0000b0000c0075a7 */ /* 0x0044e400080011ff */
[----:B---3--:R-:W-:Y:S05]  /*adb0*/  @!P0 NANOSLEEP.SYNCS 0x989680 ;  /* 0x009896800000895d */ /* 0x008fea0003900000 */
[----:B------:R-:W3:Y:S02]  /*adc0*/  @!P0 SYNCS.PHASECHK.TRANS64 P0, [R12+URZ+0xb0], R0 ;  /* 0x0000b0000c0085a7 */ /* 0x000ee400080010ff */
[----:B---3--:R-:W-:Y:S05]  /*add0*/  @!P0 BRA `(.L_x_77) ;  /* 0xfffffffc00f08947 */ /* 0x008fea000383ffff */
[----:B------:R-:W-:Y:S05]  /*ade0*/  BRA `(.L_x_207) ;  /* 0xffffff9400047947 */ /* 0x000fea000383ffff */
.L_x_80:
[----:B-1----:R-:W-:Y:S07]  /*adf0*/  MOV R0, UR21 ;  /* 0x0000001500007c02 */ /* 0x002fee0008000f00 */
.L_x_208:
[----:B-1----:R1:W2:Y:S02]  /*ae00*/  SYNCS.PHASECHK.TRANS64.TRYWAIT P2, [R0+URZ+0xa8], R6 ;  /* 0x0000a806000075a7 */ /* 0x0022a400080411ff */
[----:B--2---:R-:W-:Y:S05]  /*ae10*/  @!P2 NANOSLEEP.SYNCS 0x989680 ;  /* 0x009896800000a95d */ /* 0x004fea0003900000 */
[----:B------:R-:W2:Y:S02]  /*ae20*/  @!P2 SYNCS.PHASECHK.TRANS64 P2, [R0+URZ+0xa8], R6 ;  /* 0x0000a8060000a5a7 */ /* 0x000ea400080410ff */
[----:B--2---:R-:W-:Y:S05]  /*ae30*/  @!P2 BRA `(.L_x_208) ;  /* 0xfffffffc00f0a947 */ /* 0x004fea000383ffff */
[----:B------:R-:W-:Y:S05]  /*ae40*/  BRA `(.L_x_79) ;  /* 0xffffff9800707947 */ /* 0x000fea000383ffff */
.L_x_83:
[----:B------:R-:W-:Y:S07]  /*ae50*/  MOV R0, UR21 ;  /* 0x0000001500007c02 */ /* 0x000fee0008000f00 */
.L_x_209:
[----:B-1----:R1:W2:Y:S02]  /*ae60*/  SYNCS.PHASECHK.TRANS64.TRYWAIT P0, [R0+URZ+0x80], R10 ;  /* 0x0000800a000075a7 */ /* 0x0022a400080011ff */
[----:B--2---:R-:W-:Y:S05]  /*ae70*/  @!P0 NANOSLEEP.SYNCS 0x989680 ;  /* 0x009896800000895d */ /* 0x004fea0003900000 */
[----:B------:R-:W2:Y:S02]  /*ae80*/  @!P0 SYNCS.PHASECHK.TRANS64 P0, [R0+URZ+0x80], R10 ;  /* 0x0000800a000085a7 */ /* 0x000ea400080010ff */
[----:B--2---:R-:W-:Y:S05]  /*ae90*/  @!P0 BRA `(.L_x_209) ;  /* 0xfffffffc00f08947 */ /* 0x004fea000383ffff */
[----:B------:R-:W-:Y:S05]  /*aea0*/  BRA `(.L_x_210) ;  /* 0xffffff9800cc7947 */ /* 0x000fea000383ffff */
.L_x_84:
[----:B------:R-:W-:Y:S07]  /*aeb0*/  MOV R0, UR21 ;  /* 0x0000001500007c02 */ /* 0x000fee0008000f00 */
.L_x_211:
[----:B-1----:R1:W2:Y:S02]  /*aec0*/  SYNCS.PHASECHK.TRANS64.TRYWAIT P0, [R0+URZ+0x88], R10 ;  /* 0x0000880a000075a7 */ /* 0x0022a400080011ff */
[----:B--2---:R-:W-:Y:S05]  /*aed0*/  @!P0 NANOSLEEP.SYNCS 0x989680 ;  /* 0x009896800000895d */ /* 0x004fea0003900000 */
[----:B------:R-:W2:Y:S02]  /*aee0*/  @!P0 SYNCS.PHASECHK.TRANS64 P0, [R0+URZ+0x88], R10 ;  /* 0x0000880a000085a7 */ /* 0x000ea400080010ff */
[----:B--2---:R-:W-:Y:S05]  /*aef0*/  @!P0 BRA `(.L_x_211) ;  /* 0xfffffffc00f08947 */ /* 0x004fea000383ffff */
[----:B------:R-:W-:Y:S05]  /*af00*/  BRA `(.L_x_212) ;  /* 0xffffff9c00087947 */ /* 0x000fea000383ffff */
.L_x_85:
[----:B------:R-:W-:Y:S07]  /*af10*/  MOV R0, UR21 ;  /* 0x0000001500007c02 */ /* 0x000fee0008000f00 */
.L_x_213:
[----:B-1----:R1:W2:Y:S02]  /*af20*/  SYNCS.PHASECHK.TRANS64.TRYWAIT P0, [R0+URZ+0x90], R10 ;  /* 0x0000900a000075a7 */ /* 0x0022a400080011ff */
[----:B--2---:R-:W-:Y:S05]  /*af30*/  @!P0 NANOSLEEP.SYNCS 0x989680 ;  /* 0x009896800000895d */ /* 0x004fea0003900000 */
[----:B------:R-:W2:Y:S02]  /*af40*/  @!P0 SYNCS.PHASECHK.TRANS64 P0, [R0+URZ+0x90], R10 ;  /* 0x0000900a000085a7 */ /* 0x000ea400080010ff */
[----:B--2---:R-:W-:Y:S05]  /*af50*/  @!P0 BRA `(.L_x_213) ;  /* 0xfffffffc00f08947 */ /* 0x004fea000383ffff */
[----:B------:R-:W-:Y:S05]  /*af60*/  BRA `(.L_x_214) ;  /* 0xffffff9c00487947 */ /* 0x000fea000383ffff */
.L_x_86:
[----:B------:R-:W-:Y:S07]  /*af70*/  MOV R0, UR21 ;  /* 0x0000001500007c02 */ /* 0x000fee0008000f00 */
.L_x_215:
[----:B-1----:R1:W2:Y:S02]  /*af80*/  SYNCS.PHASECHK.TRANS64.TRYWAIT P0, [R0+URZ+0x98], R10 ;  /* 0x0000980a000075a7 */ /* 0x0022a400080011ff */
[----:B--2---:R-:W-:Y:S05]  /*af90*/  @!P0 NANOSLEEP.SYNCS 0x989680 ;  /* 0x009896800000895d */ /* 0x004fea0003900000 */
[----:B------:R-:W2:Y:S02]  /*afa0*/  @!P0 SYNCS.PHASECHK.TRANS64 P0, [R0+URZ+0x98], R10 ;  /* 0x0000980a000085a7 */ /* 0x000ea400080010ff */
[----:B--2---:R-:W-:Y:S05]  /*afb0*/  @!P0 BRA `(.L_x_215) ;  /* 0xfffffffc00f08947 */ /* 0x004fea000383ffff */
[----:B------:R-:W-:Y:S05]  /*afc0*/  BRA `(.L_x_216) ;  /* 0xffffff9c008c7947 */ /* 0x000fea000383ffff */
.L_x_87:
[----:B------:R-:W-:Y:S07]  /*afd0*/  MOV R0, UR21 ;  /* 0x0000001500007c02 */ /* 0x000fee0008000f00 */
.L_x_217:
[----:B-1----:R1:W2:Y:S02]  /*afe0*/  SYNCS.PHASECHK.TRANS64.TRYWAIT P0, [R0+URZ+0x80], R9 ;  /* 0x00008009000075a7 */ /* 0x0022a400080011ff */
[----:B--2---:R-:W-:Y:S05]  /*aff0*/  @!P0 NANOSLEEP.SYNCS 0x989680 ;  /* 0x009896800000895d */ /* 0x004fea0003900000 */
[----:B------:R-:W2:Y:S02]  /*b000*/  @!P0 SYNCS.PHASECHK.TRANS64 P0, [R0+URZ+0x80], R9 ;  /* 0x00008009000085a7 */ /* 0x000ea400080010ff */
[----:B--2---:R-:W-:Y:S05]  /*b010*/  @!P0 BRA `(.L_x_217) ;  /* 0xfffffffc00f08947 */ /* 0x004fea000383ffff */
[----:B------:R-:W-:Y:S05]  /*b020*/  BRA `(.L_x_218) ;  /* 0xffffff9c00d47947 */ /* 0x000fea000383ffff */
.L_x_88:
[----:B------:R-:W-:Y:S07]  /*b030*/  MOV R0, UR21 ;  /* 0x0000001500007c02 */ /* 0x000fee0008000f00 */
.L_x_219:
[----:B-1----:R1:W2:Y:S02]  /*b040*/  SYNCS.PHASECHK.TRANS64.TRYWAIT P0, [R0+URZ+0x88], R9 ;  /* 0x00008809000075a7 */ /* 0x0022a400080011ff */
[----:B--2---:R-:W-:Y:S05]  /*b050*/  @!P0 NANOSLEEP.SYNCS 0x989680 ;  /* 0x009896800000895d */ /* 0x004fea0003900000 */
[----:B------:R-:W2:Y:S02]  /*b060*/  @!P0 SYNCS.PHASECHK.TRANS64 P0, [R0+URZ+0x88], R9 ;  /* 0x00008809000085a7 */ /* 0x000ea400080010ff */
[----:B--2---:R-:W-:Y:S05]  /*b070*/  @!P0 BRA `(.L_x_219) ;  /* 0xfffffffc00f08947 */ /* 0x004fea000383ffff */
[----:B------:R-:W-:Y:S05]  /*b080*/  BRA `(.L_x_220) ;  /* 0xffffffa0001c7947 */ /* 0x000fea000383ffff */
.L_x_89:
[----:B------:R-:W-:Y:S07]  /*b090*/  MOV R0, UR21 ;  /* 0x0000001500007c02 */ /* 0x000fee0008000f00 */
.L_x_221:
[----:B-1----:R1:W2:Y:S02]  /*b0a0*/  SYNCS.PHASECHK.TRANS64.TRYWAIT P0, [R0+URZ+0x90], R9 ;  /* 0x00009009000075a7 */ /* 0x0022a400080011ff */
[----:B--2---:R-:W-:Y:S05]  /*b0b0*/  @!P0 NANOSLEEP.SYNCS 0x989680 ;  /* 0x009896800000895d */ /* 0x004fea0003900000 */
[----:B------:R-:W2:Y:S02]  /*b0c0*/  @!P0 SYNCS.PHASECHK.TRANS64 P0, [R0+URZ+0x90], R9 ;  /* 0x00009009000085a7 */ /* 0x000ea400080010ff */
[----:B--2---:R-:W-:Y:S05]  /*b0d0*/  @!P0 BRA `(.L_x_221) ;  /* 0xfffffffc00f08947 */ /* 0x004fea000383ffff */
[----:B------:R-:W-:Y:S05]  /*b0e0*/  BRA `(.L_x_222) ;  /* 0xffffffa000647947 */ /* 0x000fea000383ffff */
.L_x_90:
[----:B------:R-:W-:Y:S07]  /*b0f0*/  MOV R0, UR21 ;  /* 0x0000001500007c02 */ /* 0x000fee0008000f00 */
.L_x_223:
[----:B-1----:R1:W2:Y:S02]  /*b100*/  SYNCS.PHASECHK.TRANS64.TRYWAIT P0, [R0+URZ+0x98], R9 ;  /* 0x00009809000075a7 */ /* 0x0022a400080011ff */
[----:B--2---:R-:W-:Y:S05]  /*b110*/  @!P0 NANOSLEEP.SYNCS 0x989680 ;  /* 0x009896800000895d */ /* 0x004fea0003900000 */
[----:B------:R-:W2:Y:S02]  /*b120*/  @!P0 SYNCS.PHASECHK.TRANS64 P0, [R0+URZ+0x98], R9 ;  /* 0x00009809000085a7 */ /* 0x000ea400080010ff */
[----:B--2---:R-:W-:Y:S05]  /*b130*/  @!P0 BRA `(.L_x_223) ;  /* 0xfffffffc00f08947 */ /* 0x004fea000383ffff */
[----:B------:R-:W-:Y:S05]  /*b140*/  BRA `(.L_x_224) ;  /* 0xffffffa000a87947 */ /* 0x000fea000383ffff */
.L_x_92:
[----:B------:R-:W-:-:S07]  /*b150*/  MOV R0, UR21 ;  /* 0x0000001500007c02 */ /* 0x000fce0008000f00 */
.L_x_225:
[----:B-1----:R1:W3:Y:S02]  /*b160*/  SYNCS.PHASECHK.TRANS64.TRYWAIT P0, [R0+URZ+0x80], R10 ;  /* 0x0000800a000075a7 */ /* 0x0022e400080011ff */
[----:B---3--:R-:W-:Y:S05]  /*b170*/  @!P0 NANOSLEEP.SYNCS 0x989680 ;  /* 0x009896800000895d */ /* 0x008fea0003900000 */
[----:B------:R-:W3:Y:S02]  /*b180*/  @!P0 SYNCS.PHASECHK.TRANS64 P0, [R0+URZ+0x80], R10 ;  /* 0x0000800a000085a7 */ /* 0x000ee400080010ff */
[----:B---3--:R-:W-:Y:S05]  /*b190*/  @!P0 BRA `(.L_x_225) ;  /* 0xfffffffc00f08947 */ /* 0x008fea000383ffff */
[----:B------:R-:W-:Y:S05]  /*b1a0*/  BRA `(.L_x_226) ;  /* 0xffffffa400187947 */ /* 0x000fea000383ffff */
.L_x_93:
[----:B-1----:R-:W-:-:S07]  /*b1b0*/  MOV R0, UR21 ;  /* 0x0000001500007c02 */ /* 0x002fce0008000f00 */
.L_x_227:
[----:B-1----:R1:W3:Y:S02]  /*b1c0*/  SYNCS.PHASECHK.TRANS64.TRYWAIT P0, [R0+URZ+0x88], R10 ;  /* 0x0000880a000075a7 */ /* 0x0022e400080011ff */
[----:B---3--:R-:W-:Y:S05]  /*b1d0*/  @!P0 NANOSLEEP.SYNCS 0x989680 ;  /* 0x009896800000895d */ /* 0x008fea0003900000 */
[----:B------:R-:W3:Y:S02]  /*b1e0*/  @!P0 SYNCS.PHASECHK.TRANS64 P0, [R0+URZ+0x88], R10 ;  /* 0x0000880a000085a7 */ /* 0x000ee400080010ff */
[----:B---3--:R-:W-:Y:S05]  /*b1f0*/  @!P0 BRA `(.L_x_227) ;  /* 0xfffffffc00f08947 */ /* 0x008fea000383ffff */
[----:B------:R-:W-:Y:S05]  /*b200*/  BRA `(.L_x_228) ;  /* 0xffffffa400087947 */ /* 0x000fea000383ffff */
.L_x_94:
[----:B------:R-:W-:-:S07]  /*b210*/  MOV R2, UR21 ;  /* 0x0000001500027c02 */ /* 0x000fce0008000f00 */
.L_x_229:
[----:B-1----:R1:W3:Y:S02]  /*b220*/  SYNCS.PHASECHK.TRANS64.TRYWAIT P0, [R2+URZ+0x90], R10 ;  /* 0x0000900a020075a7 */ /* 0x0022e400080011ff */
[----:B---3--:R-:W-:Y:S05]  /*b230*/  @!P0 NANOSLEEP.SYNCS 0x989680 ;  /* 0x009896800000895d */ /* 0x008fea0003900000 */
[----:B------:R-:W3:Y:S02]  /*b240*/  @!P0 SYNCS.PHASECHK.TRANS64 P0, [R2+URZ+0x90], R10 ;  /* 0x0000900a020085a7 */ /* 0x000ee400080010ff */
[----:B---3--:R-:W-:Y:S05]  /*b250*/  @!P0 BRA `(.L_x_229) ;  /* 0xfffffffc00f08947 */ /* 0x008fea000383ffff */
[----:B------:R-:W-:Y:S05]  /*b260*/  BRA `(.L_x_230) ;  /* 0xffffffa000fc7947 */ /* 0x000fea000383ffff */
.L_x_96:
[----:B-1----:R1:W2:Y:S02]  /*b270*/  SYNCS.PHASECHK.TRANS64.TRYWAIT P0, [R0+URZ+0xb0], R2 ;  /* 0x0000b002000075a7 */ /* 0x0022a400080011ff */
[----:B--2---:R-:W-:Y:S05]  /*b280*/  @!P0 NANOSLEEP.SYNCS 0x989680 ;  /* 0x009896800000895d */ /* 0x004fea0003900000 */
[----:B------:R-:W2:Y:S02]  /*b290*/  @!P0 SYNCS.PHASECHK.TRANS64 P0, [R0+URZ+0xb0], R2 ;  /* 0x0000b002000085a7 */ /* 0x000ea400080010ff */
[----:B--2---:R-:W-:Y:S05]  /*b2a0*/  @!P0 BRA `(.L_x_96) ;  /* 0xfffffffc00f08947 */ /* 0x004fea000383ffff */
[----:B------:R-:W-:Y:S05]  /*b2b0*/  BRA `(.L_x_231) ;  /* 0xffffffa400bc7947 */ /* 0x000fea000383ffff */
.L_x_107:
[----:B-1----:R-:W-:Y:S04]  /*b2c0*/  MOV R2, UR43 ;  /* 0x0000002b00027c02 */ /* 0x002fe80008000f00 */
[----:B------:R1:W3:Y:S03]  /*b2d0*/  SYNCS.PHASECHK.TRANS64.TRYWAIT P1, [R2+URZ+0x60], R3 ;  /* 0x00006003020075a7 */ /* 0x0002e600080211ff */
[----:B---3--:R-:W-:Y:S05]  /*b2e0*/  @!P1 NANOSLEEP.SYNCS 0x989680 ;  /* 0x009896800000995d */ /* 0x008fea0003900000 */
[----:B------:R-:W3:Y:S02]  /*b2f0*/  @!P1 SYNCS.PHASECHK.TRANS64 P1, [R2+URZ+0x60], R3 ;  /* 0x00006003020095a7 */ /* 0x000ee400080210ff */
[----:B---3--:R-:W-:Y:S05]  /*b300*/  @!P1 BRA `(.L_x_107) ;  /* 0xfffffffc00ec9947 */ /* 0x008fea000383ffff */
[----:B------:R-:W-:Y:S05]  /*b310*/  BRA `(.L_x_106) ;  /* 0xffffffb400307947 */ /* 0x000fea000383ffff */
.L_x_109:
[----:B-1----:R1:W4:Y:S02]  /*b320*/  SYNCS.PHASECHK.TRANS64.TRYWAIT P0, [R72+URZ+0xd0], R0 ;  /* 0x0000d000480075a7 */ /* 0x00232400080011ff */
[----:B----4-:R-:W-:Y:S05]  /*b330*/  @!P0 NANOSLEEP.SYNCS 0x989680 ;  /* 0x009896800000895d */ /* 0x010fea0003900000 */
[----:B------:R-:W4:Y:S02]  /*b340*/  @!P0 SYNCS.PHASECHK.TRANS64 P0, [R72+URZ+0xd0], R0 ;  /* 0x0000d000480085a7 */ /* 0x000f2400080010ff */
[----:B----4-:R-:W-:Y:S05]  /*b350*/  @!P0 BRA `(.L_x_109) ;  /* 0xfffffffc00f08947 */ /* 0x010fea000383ffff */
[----:B------:R-:W-:Y:S05]  /*b360*/  BRA `(.L_x_108) ;  /* 0xffffffb400587947 */ /* 0x000fea000383ffff */
.L_x_118:
[----:B-1----:R1:W2:Y:S02]  /*b370*/  SYNCS.PHASECHK.TRANS64.TRYWAIT P0, [R2+URZ+0x60], R0 ;  /* 0x00006000020075a7 */ /* 0x0022a400080011ff */
[----:B--2---:R-:W-:Y:S05]  /*b380*/  @!P0 NANOSLEEP.SYNCS 0x989680 ;  /* 0x009896800000895d */ /* 0x004fea0003900000 */
[----:B------:R-:W2:Y:S02]  /*b390*/  @!P0 SYNCS.PHASECHK.TRANS64 P0, [R2+URZ+0x60], R0 ;  /* 0x00006000020085a7 */ /* 0x000ea400080010ff */
[----:B--2---:R-:W-:Y:S05]  /*b3a0*/  @!P0 BRA `(.L_x_118) ;  /* 0xfffffffc00f08947 */ /* 0x004fea000383ffff */
[----:B------:R-:W-:Y:S05]  /*b3b0*/  BRA `(.L_x_117) ;  /* 0xffffffb800f47947 */ /* 0x000fea000383ffff */
.L_x_126:
[----:B-1----:R1:W2:Y:S02]  /*b3c0*/  SYNCS.PHASECHK.TRANS64.TRYWAIT P0, [R0+URZ+0x60], R6 ;  /* 0x00006006000075a7 */ /* 0x0022a400080011ff */
[----:B--2---:R-:W-:Y:S05]  /*b3d0*/  @!P0 NANOSLEEP.SYNCS 0x989680 ;  /* 0x009896800000895d */ /* 0x004fea0003900000 */
[----:B------:R-:W2:Y:S02]  /*b3e0*/  @!P0 SYNCS.PHASECHK.TRANS64 P0, [R0+URZ+0x60], R6 ;  /* 0x00006006000085a7 */ /* 0x000ea400080010ff */
[----:B--2---:R-:W-:Y:S05]  /*b3f0*/  @!P0 BRA `(.L_x_126) ;  /* 0xfffffffc00f08947 */ /* 0x004fea000383ffff */
[----:B------:R-:W-:Y:S05]  /*b400*/  BRA `(.L_x_125) ;  /* 0xffffffc000b47947 */ /* 0x000fea000383ffff */
.L_x_134:
[----:B-1----:R1:W2:Y:S02]  /*b410*/  SYNCS.PHASECHK.TRANS64.TRYWAIT P0, [R0+URZ+0x60], R6 ;  /* 0x00006006000075a7 */ /* 0x0022a400080011ff */
[----:B--2---:R-:W-:Y:S05]  /*b420*/  @!P0 NANOSLEEP.SYNCS 0x989680 ;  /* 0x009896800000895d */ /* 0x004fea0003900000 */
[----:B------:R-:W2:Y:S02]  /*b430*/  @!P0 SYNCS.PHASECHK.TRANS64 P0, [R0+URZ+0x60], R6 ;  /* 0x00006006000085a7 */ /* 0x000ea400080010ff */
[----:B--2---:R-:W-:Y:S05]  /*b440*/  @!P0 BRA `(.L_x_134) ;  /* 0xfffffffc00f08947 */ /* 0x004fea000383ffff */
[----:B------:R-:W-:Y:S05]  /*b450*/  BRA `(.L_x_133) ;  /* 0xffffffc800787947 */ /* 0x000fea000383ffff */
.L_x_142:
[----:B-1----:R1:W2:Y:S02]  /*b460*/  SYNCS.PHASECHK.TRANS64.TRYWAIT P0, [R0+URZ+0x60], R6 ;  /* 0x00006006000075a7 */ /* 0x0022a400080011ff */
[----:B--2---:R-:W-:Y:S05]  /*b470*/  @!P0 NANOSLEEP.SYNCS 0x989680 ;  /* 0x009896800000895d */ /* 0x004fea0003900000 */
[----:B------:R-:W2:Y:S02]  /*b480*/  @!P0 SYNCS.PHASECHK.TRANS64 P0, [R0+URZ+0x60], R6 ;  /* 0x00006006000085a7 */ /* 0x000ea400080010ff */
[----:B--2---:R-:W-:Y:S05]  /*b490*/  @!P0 BRA `(.L_x_142) ;  /* 0xfffffffc00f08947 */ /* 0x004fea000383ffff */
[----:B------:R-:W-:Y:S05]  /*b4a0*/  BRA `(.L_x_141) ;  /* 0xffffffd000487947 */ /* 0x000fea000383ffff */
.L_x_150:
[----:B-1----:R1:W2:Y:S02]  /*b4b0*/  SYNCS.PHASECHK.TRANS64.TRYWAIT P0, [R0+URZ+0x60], R6 ;  /* 0x00006006000075a7 */ /* 0x0022a400080011ff */
[----:B--2---:R-:W-:Y:S05]  /*b4c0*/  @!P0 NANOSLEEP.SYNCS 0x989680 ;  /* 0x009896800000895d */ /* 0x004fea0003900000 */
[----:B------:R-:W2:Y:S02]  /*b4d0*/  @!P0 SYNCS.PHASECHK.TRANS64 P0, [R0+URZ+0x60], R6 ;  /* 0x00006006000085a7 */ /* 0x000ea400080010ff */
[----:B--2---:R-:W-:Y:S05]  /*b4e0*/  @!P0 BRA `(.L_x_150) ;  /* 0xfffffffc00f08947 */ /* 0x004fea000383ffff */
[----:B------:R-:W-:Y:S05]  /*b4f0*/  BRA `(.L_x_149) ;  /* 0xffffffd800287947 */ /* 0x000fea000383ffff */
.L_x_158:
[----:B-1----:R1:W2:Y:S02]  /*b500*/  SYNCS.PHASECHK.TRANS64.TRYWAIT P0, [R0+URZ+0x60], R6 ;  /* 0x00006006000075a7 */ /* 0x0022a400080011ff */
[----:B--2---:R-:W-:Y:S05]  /*b510*/  @!P0 NANOSLEEP.SYNCS 0x989680 ;  /* 0x009896800000895d */ /* 0x004fea0003900000 */
[----:B------:R-:W2:Y:S02]  /*b520*/  @!P0 SYNCS.PHASECHK.TRANS64 P0, [R0+URZ+0x60], R6 ;  /* 0x00006006000085a7 */ /* 0x000ea400080010ff */
[----:B--2---:R-:W-:Y:S05]  /*b530*/  @!P0 BRA `(.L_x_158) ;  /* 0xfffffffc00f08947 */ /* 0x004fea000383ffff */
[----:B------:R-:W-:Y:S05]  /*b540*/  BRA `(.L_x_157) ;  /* 0xffffffdc00fc7947 */ /* 0x000fea000383ffff */
.L_x_166:
[----:B-1----:R1:W2:Y:S02]  /*b550*/  SYNCS.PHASECHK.TRANS64.TRYWAIT P0, [R0+URZ+0x60], R76 ;  /* 0x0000604c000075a7 */ /* 0x0022a400080011ff */
[----:B--2---:R-:W-:Y:S05]  /*b560*/  @!P0 NANOSLEEP.SYNCS 0x989680 ;  /* 0x009896800000895d */ /* 0x004fea0003900000 */
[----:B------:R-:W2:Y:S02]  /*b570*/  @!P0 SYNCS.PHASECHK.TRANS64 P0, [R0+URZ+0x60], R76 ;  /* 0x0000604c000085a7 */ /* 0x000ea400080010ff */
[----:B--2---:R-:W-:Y:S05]  /*b580*/  @!P0 BRA `(.L_x_166) ;  /* 0xfffffffc00f08947 */ /* 0x004fea000383ffff */
[----:B------:R-:W-:Y:S05]  /*b590*/  BRA `(.L_x_165) ;  /* 0xffffffe400d07947 */ /* 0x000fea000383ffff */
        .weak           $__internal_0_$__cuda_sm10x_tcgen05_guardrail_trap_col_being_dealloced_not_returned_by_alloc
        .type           $__internal_0_$__cuda_sm10x_tcgen05_guardrail_trap_col_being_dealloced_not_returned_by_alloc,@function
        .size           $__internal_0_$__cuda_sm10x_tcgen05_guardrail_trap_col_being_dealloced_not_returned_by_alloc,($__internal_1_$__cuda_sm10x_tcgen05_guardrail_trap_phase_invalid_during_alloc - $__internal_0_$__cuda_sm10x_tcgen05_guardrail_trap_col_being_dealloced_not_returned_by_alloc)
$__internal_0_$__cuda_sm10x_tcgen05_guardrail_trap_col_being_dealloced_not_returned_by_alloc:
[----:B------:R-:W-:Y:S05]  /*b5a0*/  BPT.TRAP 0x1 ;  /* 0x000000040000795c */ /* 0x000fea0000300000 */
[----:B------:R-:W-:-:S04]  /*b5b0*/  HFMA2 R3, -RZ, RZ, 0, 0 ;  /* 0x00000000ff037431 */ /* 0x000fc800000001ff */
[----:B------:R-:W-:Y:S05]  /*b5c0*/  RET.REL.NODEC R2 `(_ZN7cutlass13device_kernelINS_4gemm6kernel13GemmUniversalIN4cute5tupleIJiiiiEEENS1_10collective13CollectiveMmaINS1_35MainloopSm100TmaUmmaWarpSpecializedILi6ELi2ELi4ENS5_IJNS4_1CILi1EEENSA_ILi4EEESB_EEEEENS5_IJNSA_ILi128EEESF_NSA_ILi32EEEEEEfNS5_IJlSB_lEEEfSI_NS4_8TiledMMAINS4_8MMA_AtomIJNS4_17SM100_MMA_TF32_SSINS_10tfloat32_tESM_fLi128ELi128ELNS4_4UMMA5MajorE0ELSO_0ELNSN_7ScaleInE0ELSP_0EEEEEENS4_6LayoutINS5_IJSB_SB_SB_EEENS5_IJNSA_ILi0EEESU_SU_EEEEENS5_IJNS4_10UnderscoreESX_SX_EEEEENS4_23SM90_TMA_LOAD_MULTICASTENS4_14ComposedLayoutINS4_7SwizzleILi3ELi4ELi3EEENS4_18smem_ptr_flag_bitsILi32EEENSS_INS5_IJNSA_ILi8EEESG_EEENS5_IJSG_SB_EEEEEEEvNS4_8identityENS4_13SM90_TMA_LOADES1A_vS1B_EENS_8epilogue10collective18CollectiveEpilogueINS1E_23Sm100TmaWarpSpecializedILi4ELi2ELi16ELb1ELb0EEEJSH_NS5_IJNSS_ISF_SB_EENSS_INSA_ILi16EEESB_EEEEEfSI_fSI_NS1E_6fusion15FusionCallbacksIS1I_NS1N_17LinearCombinationIffffLNS_15FloatRoundStyleE2EEESH_S1M_JEEENS4_5SM1004TMEM4LOAD26SM100_TMEM_LOAD_32dp32b16xES1C_NS11_INS12_ILi2ELi4ELi3EEES15_NSS_INS5_IJS16_S1K_EEENS5_IJS1K_SB_EEEEEEENS4_39AutoVectorizingCopyWithAssumedAlignmentILi128EEENS4_14SM90_TMA_STOREES21_S23_S23_EEEvvEEEEvNT_6ParamsE) ;  /* 0xffffff48028c7950 */ /* 0x000fea0003c3ffff */
        .weak           $__internal_1_$__cuda_sm10x_tcgen05_guardrail_trap_phase_invalid_during_alloc
        .type           $__internal_1_$__cuda_sm10x_tcgen05_guardrail_trap_phase_invalid_during_alloc,@function
        .size           $__internal_1_$__cuda_sm10x_tcgen05_guardrail_trap_phase_invalid_during_alloc,($__internal_2_$__cuda_sm10x_tcgen05_guardrail_trap_unallocated_columns_being_dealloced - $__internal_1_$__cuda_sm10x_tcgen05_guardrail_trap_phase_invalid_during_alloc)
$__internal_1_$__cuda_sm10x_tcgen05_guardrail_trap_phase_invalid_during_alloc:
[----:B------:R-:W-:Y:S05]  /*b5d0*/  BPT.TRAP 0x1 ;  /* 0x000000040000795c */ /* 0x000fea0000300000 */
[----:B------:R-:W-:-:S04]  /*b5e0*/  MOV R5, 0x0 ;  /* 0x0000000000057802 */ /* 0x000fc80000000f00 */
[----:B------:R-:W-:Y:S05]  /*b5f0*/  RET.REL.NODEC R4 `(_ZN7cutlass13device_kernelINS_4gemm6kernel13GemmUniversalIN4cute5tupleIJiiiiEEENS1_10collective13CollectiveMmaINS1_35MainloopSm100TmaUmmaWarpSpecializedILi6ELi2ELi4ENS5_IJNS4_1CILi1EEENSA_ILi4EEESB_EEEEENS5_IJNSA_ILi128EEESF_NSA_ILi32EEEEEEfNS5_IJlSB_lEEEfSI_NS4_8TiledMMAINS4_8MMA_AtomIJNS4_17SM100_MMA_TF32_SSINS_10tfloat32_tESM_fLi128ELi128ELNS4_4UMMA5MajorE0ELSO_0ELNSN_7ScaleInE0ELSP_0EEEEEENS4_6LayoutINS5_IJSB_SB_SB_EEENS5_IJNSA_ILi0EEESU_SU_EEEEENS5_IJNS4_10UnderscoreESX_SX_EEEEENS4_23SM90_TMA_LOAD_MULTICASTENS4_14ComposedLayoutINS4_7SwizzleILi3ELi4ELi3EEENS4_18smem_ptr_flag_bitsILi32EEENSS_INS5_IJNSA_ILi8EEESG_EEENS5_IJSG_SB_EEEEEEEvNS4_8identityENS4_13SM90_TMA_LOADES1A_vS1B_EENS_8epilogue10collective18CollectiveEpilogueINS1E_23Sm100TmaWarpSpecializedILi4ELi2ELi16ELb1ELb0EEEJSH_NS5_IJNSS_ISF_SB_EENSS_INSA_ILi16EEESB_EEEEEfSI_fSI_NS1E_6fusion15FusionCallbacksIS1I_NS1N_17LinearCombinationIffffLNS_15FloatRoundStyleE2EEESH_S1M_JEEENS4_5SM1004TMEM4LOAD26SM100_TMEM_LOAD_32dp32b16xES1C_NS11_INS12_ILi2ELi4ELi3EEES15_NSS_INS5_IJS16_S1K_EEENS5_IJS1K_SB_EEEEEEENS4_39AutoVectorizingCopyWithAssumedAlignmentILi128EEENS4_14SM90_TMA_STOREES21_S23_S23_EEEvvEEEEvNT_6ParamsE) ;  /* 0xffffff4804807950 */ /* 0x000fea0003c3ffff */
        .weak           $__internal_2_$__cuda_sm10x_tcgen05_guardrail_trap_unallocated_columns_being_dealloced
        .type           $__internal_2_$__cuda_sm10x_tcgen05_guardrail_trap_unallocated_columns_being_dealloced,@function
        .size           $__internal_2_$__cuda_sm10x_tcgen05_guardrail_trap_unallocated_columns_being_dealloced,(.L_x_233 - $__internal_2_$__cuda_sm10x_tcgen05_guardrail_trap_unallocated_columns_being_dealloced)
$__internal_2_$__cuda_sm10x_tcgen05_guardrail_trap_unallocated_columns_being_dealloced:
[----:B------:R-:W-:Y:S05]  /*b600*/  BPT.TRAP 0x1 ;  /* 0x000000040000795c */ /* 0x000fea0000300000 */
[----:B------:R-:W-:-:S04]  /*b610*/  HFMA2 R3, -RZ, RZ, 0, 0 ;  /* 0x00000000ff037431 */ /* 0x000fc800000001ff */
[----:B------:R-:W-:Y:S05]  /*b620*/  RET.REL.NODEC R2 `(_ZN7cutlass13device_kernelINS_4gemm6kernel13GemmUniversalIN4cute5tupleIJiiiiEEENS1_10collective13CollectiveMmaINS1_35MainloopSm100TmaUmmaWarpSpecializedILi6ELi2ELi4ENS5_IJNS4_1CILi1EEENSA_ILi4EEESB_EEEEENS5_IJNSA_ILi128EEESF_NSA_ILi32EEEEEEfNS5_IJlSB_lEEEfSI_NS4_8TiledMMAINS4_8MMA_AtomIJNS4_17SM100_MMA_TF32_SSINS_10tfloat32_tESM_fLi128ELi128ELNS4_4UMMA5MajorE0ELSO_0ELNSN_7ScaleInE0ELSP_0EEEEEENS4_6LayoutINS5_IJSB_SB_SB_EEENS5_IJNSA_ILi0EEESU_SU_EEEEENS5_IJNS4_10UnderscoreESX_SX_EEEEENS4_23SM90_TMA_LOAD_MULTICASTENS4_14ComposedLayoutINS4_7SwizzleILi3ELi4ELi3EEENS4_18smem_ptr_flag_bitsILi32EEENSS_INS5_IJNSA_ILi8EEESG_EEENS5_IJSG_SB_EEEEEEEvNS4_8identityENS4_13SM90_TMA_LOADES1A_vS1B_EENS_8epilogue10collective18CollectiveEpilogueINS1E_23Sm100TmaWarpSpecializedILi4ELi2ELi16ELb1ELb0EEEJSH_NS5_IJNSS_ISF_SB_EENSS_INSA_ILi16EEESB_EEEEEfSI_fSI_NS1E_6fusion15FusionCallbacksIS1I_NS1N_17LinearCombinationIffffLNS_15FloatRoundStyleE2EEESH_S1M_JEEENS4_5SM1004TMEM4LOAD26SM100_TMEM_LOAD_32dp32b16xES1C_NS11_INS12_ILi2ELi4ELi3EEES15_NSS_INS5_IJS16_S1K_EEENS5_IJS1K_SB_EEEEEEENS4_39AutoVectorizingCopyWithAssumedAlignmentILi128EEENS4_14SM90_TMA_STOREES21_S23_S23_EEEvvEEEEvNT_6ParamsE) ;  /* 0xffffff4802747950 */ /* 0x000fea0003c3ffff */
.L_x_232:
[----:B------:R-:W-:-:S00]  /*b630*/  BRA `(.L_x_232) ;  /* 0xfffffffc00fc7947 */ /* 0x000fc0000383ffff */
[----:B------:R-:W-:-:S00]  /*b640*/  NOP ;  /* 0x0000000000007918 */ /* 0x000fc00000000000 */
        /* <DEDUP_REMOVED lines=11> */
.L_x_233:


//--------------------- .nv.global.init           --------------------------
	.section	.nv.global.init,"aw",@progbits
.nv.global.init:
	.type		$str$27,@object
	.size		$str$27,($str$28 - $str$27)
$str$27:
        /*0000*/ 	.byte	0x28, 0x61, 0x64, 0x64, 0x72, 0x65, 0x73, 0x73, 0x20, 0x26, 0x20, 0x6d, 0x61, 0x73, 0x6b, 0x29
        /*0010*/ 	.byte	0x20, 0x3d, 0x3d, 0x20, 0x30, 0x00
	.type		$str$28,@object
	.size		$str$28,($str$26 - $str$28)
$str$28:
        /*0016*/ 	.byte	0x2f, 0x74, 0x6d, 0x70, 0x2f, 0x63, 0x75, 0x74, 0x6c, 0x61, 0x73, 0x73, 0x5f, 0x73, 0x77, 0x65
        /*0026*/ 	.byte	0x65, 0x70, 0x5f, 0x73, 0x72, 0x63, 0x2f, 0x69, 0x6e, 0x63, 0x6c, 0x75, 0x64, 0x65, 0x2f, 0x63
        /*0036*/ 	.byte	0x75, 0x74, 0x65, 0x2f, 0x70, 0x6f, 0x69, 0x6e, 0x74, 0x65, 0x72, 0x5f, 0x66, 0x6c, 0x61, 0x67
        /*0046*/ 	.byte	0x67, 0x65, 0x64, 0x2e, 0x68, 0x70, 0x70, 0x00
	.type		$str$26,@object
	.size		$str$26,($str$25 - $str$26)
$str$26:
        /*004e*/ 	.byte	0x2f, 0x74, 0x6d, 0x70, 0x2f, 0x63, 0x75, 0x74, 0x6c, 0x61, 0x73, 0x73, 0x5f, 0x73, 0x77, 0x65
        /*005e*/ 	.byte	0x65, 0x70, 0x5f, 0x73, 0x72, 0x63, 0x2f, 0x69, 0x6e, 0x63, 0x6c, 0x75, 0x64, 0x65, 0x2f, 0x63
        /*006e*/ 	.byte	0x75, 0x74, 0x65, 0x2f, 0x61, 0x74, 0x6f, 0x6d, 0x2f, 0x63, 0x6f, 0x70, 0x79, 0x5f, 0x74, 0x72
        /*007e*/ 	.byte	0x61, 0x69, 0x74, 0x73, 0x5f, 0x73, 0x6d, 0x31, 0x30, 0x30, 0x2e, 0x68, 0x70, 0x70, 0x00
	.type		$str$25,@object
	.size		$str$25,(__unnamed_1 - $str$25)
$str$25:
        /*008d*/ 	.byte	0x28, 0x28, 0x75, 0x69, 0x6e, 0x74, 0x33, 0x32, 0x5f, 0x74, 0x28, 0x74, 0x68, 0x72, 0x65, 0x61
        /*009d*/ 	.byte	0x64, 0x49, 0x64, 0x78, 0x2e, 0x78, 0x29, 0x20, 0x2f, 0x20, 0x33, 0x32, 0x29, 0x20, 0x25, 0x20
        /*00ad*/ 	.byte	0x34, 0x29, 0x20, 0x3d, 0x3d, 0x20, 0x28, 0x28, 0x28, 0x74, 0x6d, 0x65, 0x6d, 0x5f, 0x61, 0x64
        /*00bd*/ 	.byte	0x64, 0x72, 0x20, 0x3e, 0x3e, 0x20, 0x31, 0x36, 0x29, 0x20, 0x2f, 0x20, 0x33, 0x32, 0x29, 0x20
        /*00cd*/ 	.byte	0x25, 0x20, 0x34, 0x29, 0x00
	.type		__unnamed_1,@object
	.size		__unnamed_1,(__unnamed_2 - __unnamed_1)
__unnamed_1:
        /*00d2*/ 	.byte	0x61, 0x75, 0x74, 0x6f, 0x20, 0x63, 0x75, 0x74, 0x65, 0x3a, 0x3a, 0x61, 0x73, 0x5f, 0x70, 0x6f
        /* <DEDUP_REMOVED lines=23> */
        /*0252*/ 	.byte	0x43, 0x3c, 0x32, 0x30, 0x34, 0x38, 0x3e, 0x3e, 0x3e, 0x3e, 0x5d, 0x00
	.type		__unnamed_2,@object
	.size		__unnamed_2,(.L_2 - __unnamed_2)
__unnamed_2:
        /* <DEDUP_REMOVED lines=42> */
        /*04fe*/ 	.byte	0x3e, 0x5d, 0x00
.L_2:


//--------------------- .nv.shared._ZN7cutlass13device_kernelINS_4gemm6kernel13GemmUniversalIN4cute5tupleIJiiiiEEENS1_10collective13CollectiveMmaINS1_35MainloopSm100TmaUmmaWarpSpecializedILi6ELi2ELi4ENS5_IJNS4_1CILi1EEENSA_ILi4EEESB_EEEEENS5_IJNSA_ILi128EEESF_NSA_ILi32EEEEEEfNS5_IJlSB_lEEEfSI_NS4_8TiledMMAINS4_8MMA_AtomIJNS4_17SM100_MMA_TF32_SSINS_10tfloat32_tESM_fLi128ELi128ELNS4_4UMMA5MajorE0ELSO_0ELNSN_7ScaleInE0ELSP_0EEEEEENS4_6LayoutINS5_IJSB_SB_SB_EEENS5_IJNSA_ILi0EEESU_SU_EEEEENS5_IJNS4_10UnderscoreESX_SX_EEEEENS4_23SM90_TMA_LOAD_MULTICASTENS4_14ComposedLayoutINS4_7SwizzleILi3ELi4ELi3EEENS4_18smem_ptr_flag_bitsILi32EEENSS_INS5_IJNSA_ILi8EEESG_EEENS5_IJSG_SB_EEEEEEEvNS4_8identityENS4_13SM90_TMA_LOADES1A_vS1B_EENS_8epilogue10collective18CollectiveEpilogueINS1E_23Sm100TmaWarpSpecializedILi4ELi2ELi16ELb1ELb0EEEJSH_NS5_IJNSS_ISF_SB_EENSS_INSA_ILi16EEESB_EEEEEfSI_fSI_NS1E_6fusion15FusionCallbacksIS1I_NS1N_17LinearCombinationIffffLNS_15FloatRoundStyleE2EEESH_S1M_JEEENS4_5SM1004TMEM4LOAD26SM100_TMEM_LOAD_32dp32b16xES1C_NS11_INS12_ILi2ELi4ELi3EEES15_NSS_INS5_IJS16_S1K_EEENS5_IJS1K_SB_EEEEEEENS4_39AutoVectorizingCopyWithAssumedAlignmentILi128EEENS4_14SM90_TMA_STOREES21_S23_S23_EEEvvEEEEvNT_6ParamsE --------------------------
	.section	.nv.shared._ZN7cutlass13device_kernelINS_4gemm6kernel13GemmUniversalIN4cute5tupleIJiiiiEEENS1_10collective13CollectiveMmaINS1_35MainloopSm100TmaUmmaWarpSpecializedILi6ELi2ELi4ENS5_IJNS4_1CILi1EEENSA_ILi4EEESB_EEEEENS5_IJNSA_ILi128EEESF_NSA_ILi32EEEEEEfNS5_IJlSB_lEEEfSI_NS4_8TiledMMAINS4_8MMA_AtomIJNS4_17SM100_MMA_TF32_SSINS_10tfloat32_tESM_fLi128ELi128ELNS4_4UMMA5MajorE0ELSO_0ELNSN_7ScaleInE0ELSP_0EEEEEENS4_6LayoutINS5_IJSB_SB_SB_EEENS5_IJNSA_ILi0EEESU_SU_EEEEENS5_IJNS4_10UnderscoreESX_SX_EEEEENS4_23SM90_TMA_LOAD_MULTICASTENS4_14ComposedLayoutINS4_7SwizzleILi3ELi4ELi3EEENS4_18smem_ptr_flag_bitsILi32EEENSS_INS5_IJNSA_ILi8EEESG_EEENS5_IJSG_SB_EEEEEEEvNS4_8identityENS4_13SM90_TMA_LOADES1A_vS1B_EENS_8epilogue10collective18CollectiveEpilogueINS1E_23Sm100TmaWarpSpecializedILi4ELi2ELi16ELb1ELb0EEEJSH_NS5_IJNSS_ISF_SB_EENSS_INSA_ILi16EEESB_EEEEEfSI_fSI_NS1E_6fusion15FusionCallbacksIS1I_NS1N_17LinearCombinationIffffLNS_15FloatRoundStyleE2EEESH_S1M_JEEENS4_5SM1004TMEM4LOAD26SM100_TMEM_LOAD_32dp32b16xES1C_NS11_INS12_ILi2ELi4ELi3EEES15_NSS_INS5_IJS16_S1K_EEENS5_IJS1K_SB_EEEEEEENS4_39AutoVectorizingCopyWithAssumedAlignmentILi128EEENS4_14SM90_TMA_STOREES21_S23_S23_EEEvvEEEEvNT_6ParamsE,"aw",@nobits
	.sectionflags	@""
	.align	16
	.zero		1024


//--------------------- .nv.shared.reserved.0     --------------------------
	.section	.nv.shared.reserved.0,"aw",@nobits
	.weak		__nv_reservedSMEM_offset_0_alias
	.size		__nv_reservedSMEM_offset_0_alias, 0, 64
	.other		__nv_reservedSMEM_offset_0_alias,@"STO_CUDA_RESERVED_SHARED STV_DEFAULT"
__nv_reservedSMEM_offset_0_alias:
	.zero		0
.nv.shared.reserved.0:
	.zero		64
	.weak		__nv_reservedSMEM_tcgen05_partition
	.type		__nv_reservedSMEM_tcgen05_partition,@object
	.size		__nv_reservedSMEM_tcgen05_partition,(.L_0 - __nv_reservedSMEM_tcgen05_partition)
__nv_reservedSMEM_tcgen05_partition:
	.zero		32
.L_0:


//--------------------- .nv.global                --------------------------
	.section	.nv.global,"aw",@nobits
.nv.global:
	.type		_ZN40_INTERNAL_5e448522_4_k_cu_2e6cccc6_314484cute1_E,@object
	.size		_ZN40_INTERNAL_5e448522_4_k_cu_2e6cccc6_314484cute1_E,(_ZN40_INTERNAL_5e448522_4_k_cu_2e6cccc6_314484cuda3std3__45__cpo6cbeginE - _ZN40_INTERNAL_5e448522_4_k_cu_2e6cccc6_314484cute1_E)
_ZN40_INTERNAL_5e448522_4_k_cu_2e6cccc6_314484cute1_E:
	.zero		1
	.type		_ZN40_INTERNAL_5e448522_4_k_cu_2e6cccc6_314484cuda3std3__45__cpo6cbeginE,@object
	.size		_ZN40_INTERNAL_5e448522_4_k_cu_2e6cccc6_314484cuda3std3__45__cpo6cbeginE,(_ZN40_INTERNAL_5e448522_4_k_cu_2e6cccc6_314484cuda3std3__48in_placeE - _ZN40_INTERNAL_5e448522_4_k_cu_2e6cccc6_314484cuda3std3__45__cpo6cbeginE)
_ZN40_INTERNAL_5e448522_4_k_cu_2e6cccc6_314484cuda3std3__45__cpo6cbeginE:
	.zero		1
	.type		_ZN40_INTERNAL_5e448522_4_k_cu_2e6cccc6_314484cuda3std3__48in_placeE,@object
	.size		_ZN40_INTERNAL_5e448522_4_k_cu_2e6cccc6_314484cuda3std3__48in_placeE,(_ZN40_INTERNAL_5e448522_4_k_cu_2e6cccc6_314484cuda3std6ranges3__45__cpo9iter_moveE - _ZN40_INTERNAL_5e448522_4_k_cu_2e6cccc6_314484cuda3std3__48in_placeE)
_ZN40_INTERNAL_5e448522_4_k_cu_2e6cccc6_314484cuda3std3__48in_placeE:
	.zero		1
	.type		_ZN40_INTERNAL_5e448522_4_k_cu_2e6cccc6_314484cuda3std6ranges3__45__cpo9iter_moveE,@object
	.size		_ZN40_INTERNAL_5e448522_4_k_cu_2e6cccc6_314484cuda3std6ranges3__45__cpo9iter_moveE,(_ZN40_INTERNAL_5e448522_4_k_cu_2e6cccc6_314484cuda3std3__45__cpo5beginE - _ZN40_INTERNAL_5e448522_4_k_cu_2e6cccc6_314484cuda3std6ranges3__45__cpo9iter_moveE)
_ZN40_INTERNAL_5e448522_4_k_cu_2e6cccc6_314484cuda3std6ranges3__45__cpo9iter_moveE:
	.zero		1
	.type		_ZN40_INTERNAL_5e448522_4_k_cu_2e6cccc6_314484cuda3std3__45__cpo5beginE,@object
	.size		_ZN40_INTERNAL_5e448522_4_k_cu_2e6cccc6_314484cuda3std3__45__cpo5beginE,(_ZN40_INTERNAL_5e448522_4_k_cu_2e6cccc6_314484cuda3std3__442_GLOBAL__N__5e448522_4_k_cu_2e6cccc6_314486ignoreE - _ZN40_INTERNAL_5e448522_4_k_cu_2e6cccc6_314484cuda3std3__45__cpo5beginE)
_ZN40_INTERNAL_5e448522_4_k_cu_2e6cccc6_314484cuda3std3__45__cpo5beginE:
	.zero		1
	.type		_ZN40_INTERNAL_5e448522_4_k_cu_2e6cccc6_314484cuda3std3__442_GLOBAL__N__5e448522_4_k_cu_2e6cccc6_314486ignoreE,@object
	.size		_ZN40_INTERNAL_5e448522_4_k_cu_2e6cccc6_314484cuda3std3__442_GLOBAL__N__5e448522_4_k_cu_2e6cccc6_314486ignoreE,(_ZN40_INTERNAL_5e448522_4_k_cu_2e6cccc6_314484cute7productE - _ZN40_INTERNAL_5e448522_4_k_cu_2e6cccc6_314484cuda3std3__442_GLOBAL__N__5e448522_4_k_cu_2e6cccc6_314486ignoreE)
_ZN40_INTERNAL_5e448522_4_k_cu_2e6cccc6_314484cuda3std3__442_GLOBAL__N__5e448522_4_k_cu_2e6cccc6_314486ignoreE:
	.zero		1
	.type		_ZN40_INTERNAL_5e448522_4_k_cu_2e6cccc6_314484cute7productE,@object
	.size		_ZN40_INTERNAL_5e448522_4_k_cu_2e6cccc6_314484cute7productE,(_ZN40_INTERNAL_5e448522_4_k_cu_2e6cccc6_314484cuda3std3__45__cpo3endE - _ZN40_INTERNAL_5e448522_4_k_cu_2e6cccc6_314484cute7productE)
_ZN40_INTERNAL_5e448522_4_k_cu_2e6cccc6_314484cute7productE:
	.zero		1
	.type		_ZN40_INTERNAL_5e448522_4_k_cu_2e6cccc6_314484cuda3std3__45__cpo3endE,@object
	.size		_ZN40_INTERNAL_5e448522_4_k_cu_2e6cccc6_314484cuda3std3__45__cpo3endE,(_ZN40_INTERNAL_5e448522_4_k_cu_2e6cccc6_314484cuda3std3__419piecewise_constructE - _ZN40_INTERNAL_5e448522_4_k_cu_2e6cccc6_314484cuda3std3__45__cpo3endE)
_ZN40_INTERNAL_5e448522_4_k_cu_2e6cccc6_314484cuda3std3__45__cpo3endE:
	.zero		1
	.type		_ZN40_INTERNAL_5e448522_4_k_cu_2e6cccc6_314484cuda3std3__419piecewise_constructE,@object
	.size		_ZN40_INTERNAL_5e448522_4_k_cu_2e6cccc6_314484cuda3std3__419piecewise_constructE,(_ZN40_INTERNAL_5e448522_4_k_cu_2e6cccc6_314484cuda3std3__45__cpo4cendE - _ZN40_INTERNAL_5e448522_4_k_cu_2e6cccc6_314484cuda3std3__419piecewise_constructE)
_ZN40_INTERNAL_5e448522_4_k_cu_2e6cccc6_314484cuda3std3__419piecewise_constructE:
	.zero		1
	.type		_ZN40_INTERNAL_5e448522_4_k_cu_2e6cccc6_314484cuda3std3__45__cpo4cendE,@object
	.size		_ZN40_INTERNAL_5e448522_4_k_cu_2e6cccc6_314484cuda3std3__45__cpo4cendE,(_ZN40_INTERNAL_5e448522_4_k_cu_2e6cccc6_314484cuda3std6ranges3__45__cpo4swapE - _ZN40_INTERNAL_5e448522_4_k_cu_2e6cccc6_314484cuda3std3__45__cpo4cendE)
_ZN40_INTERNAL_5e448522_4_k_cu_2e6cccc6_314484cuda3std3__45__cpo4cendE:
	.zero		1
	.type		_ZN40_INTERNAL_5e448522_4_k_cu_2e6cccc6_314484cuda3std6ranges3__45__cpo4swapE,@object
	.size		_ZN40_INTERNAL_5e448522_4_k_cu_2e6cccc6_314484cuda3std6ranges3__45__cpo4swapE,(.L_10 - _ZN40_INTERNAL_5e448522_4_k_cu_2e6cccc6_314484cuda3std6ranges3__45__cpo4swapE)
_ZN40_INTERNAL_5e448522_4_k_cu_2e6cccc6_314484cuda3std6ranges3__45__cpo4swapE:
	.zero		1
.L_10:


//--------------------- .nv.constant0._ZN7cutlass13device_kernelINS_4gemm6kernel13GemmUniversalIN4cute5tupleIJiiiiEEENS1_10collective13CollectiveMmaINS1_35MainloopSm100TmaUmmaWarpSpecializedILi6ELi2ELi4ENS5_IJNS4_1CILi1EEENSA_ILi4EEESB_EEEEENS5_IJNSA_ILi128EEESF_NSA_ILi32EEEEEEfNS5_IJlSB_lEEEfSI_NS4_8TiledMMAINS4_8MMA_AtomIJNS4_17SM100_MMA_TF32_SSINS_10tfloat32_tESM_fLi128ELi128ELNS4_4UMMA5MajorE0ELSO_0ELNSN_7ScaleInE0ELSP_0EEEEEENS4_6LayoutINS5_IJSB_SB_SB_EEENS5_IJNSA_ILi0EEESU_SU_EEEEENS5_IJNS4_10UnderscoreESX_SX_EEEEENS4_23SM90_TMA_LOAD_MULTICASTENS4_14ComposedLayoutINS4_7SwizzleILi3ELi4ELi3EEENS4_18smem_ptr_flag_bitsILi32EEENSS_INS5_IJNSA_ILi8EEESG_EEENS5_IJSG_SB_EEEEEEEvNS4_8identityENS4_13SM90_TMA_LOADES1A_vS1B_EENS_8epilogue10collective18CollectiveEpilogueINS1E_23Sm100TmaWarpSpecializedILi4ELi2ELi16ELb1ELb0EEEJSH_NS5_IJNSS_ISF_SB_EENSS_INSA_ILi16EEESB_EEEEEfSI_fSI_NS1E_6fusion15FusionCallbacksIS1I_NS1N_17LinearCombinationIffffLNS_15FloatRoundStyleE2EEESH_S1M_JEEENS4_5SM1004TMEM4LOAD26SM100_TMEM_LOAD_32dp32b16xES1C_NS11_INS12_ILi2ELi4ELi3EEES15_NSS_INS5_IJS16_S1K_EEENS5_IJS1K_SB_EEEEEEENS4_39AutoVectorizingCopyWithAssumedAlignmentILi128EEENS4_14SM90_TMA_STOREES21_S23_S23_EEEvvEEEEvNT_6ParamsE --------------------------
	.section	.nv.constant0._ZN7cutlass13device_kernelINS_4gemm6kernel13GemmUniversalIN4cute5tupleIJiiiiEEENS1_10collective13CollectiveMmaINS1_35MainloopSm100TmaUmmaWarpSpecializedILi6ELi2ELi4ENS5_IJNS4_1CILi1EEENSA_ILi4EEESB_EEEEENS5_IJNSA_ILi128EEESF_NSA_ILi32EEEEEEfNS5_IJlSB_lEEEfSI_NS4_8TiledMMAINS4_8MMA_AtomIJNS4_17SM100_MMA_TF32_SSINS_10tfloat32_tESM_fLi128ELi128ELNS4_4UMMA5MajorE0ELSO_0ELNSN_7ScaleInE0ELSP_0EEEEEENS4_6LayoutINS5_IJSB_SB_SB_EEENS5_IJNSA_ILi0EEESU_SU_EEEEENS5_IJNS4_10UnderscoreESX_SX_EEEEENS4_23SM90_TMA_LOAD_MULTICASTENS4_14ComposedLayoutINS4_7SwizzleILi3ELi4ELi3EEENS4_18smem_ptr_flag_bitsILi32EEENSS_INS5_IJNSA_ILi8EEESG_EEENS5_IJSG_SB_EEEEEEEvNS4_8identityENS4_13SM90_TMA_LOADES1A_vS1B_EENS_8epilogue10collective18CollectiveEpilogueINS1E_23Sm100TmaWarpSpecializedILi4ELi2ELi16ELb1ELb0EEEJSH_NS5_IJNSS_ISF_SB_EENSS_INSA_ILi16EEESB_EEEEEfSI_fSI_NS1E_6fusion15FusionCallbacksIS1I_NS1N_17LinearCombinationIffffLNS_15FloatRoundStyleE2EEESH_S1M_JEEENS4_5SM1004TMEM4LOAD26SM100_TMEM_LOAD_32dp32b16xES1C_NS11_INS12_ILi2ELi4ELi3EEES15_NSS_INS5_IJS16_S1K_EEENS5_IJS1K_SB_EEEEEEENS4_39AutoVectorizingCopyWithAssumedAlignmentILi128EEENS4_14SM90_TMA_STOREES21_S23_S23_EEEvvEEEEvNT_6ParamsE,"a",@progbits
	.sectionflags	@""
	.align	4
.nv.constant0._ZN7cutlass13device_kernelINS_4gemm6kernel13GemmUniversalIN4cute5tupleIJiiiiEEENS1_10collective13CollectiveMmaINS1_35MainloopSm100TmaUmmaWarpSpecializedILi6ELi2ELi4ENS5_IJNS4_1CILi1EEENSA_ILi4EEESB_EEEEENS5_IJNSA_ILi128EEESF_NSA_ILi32EEEEEEfNS5_IJlSB_lEEEfSI_NS4_8TiledMMAINS4_8MMA_AtomIJNS4_17SM100_MMA_TF32_SSINS_10tfloat32_tESM_fLi128ELi128ELNS4_4UMMA5MajorE0ELSO_0ELNSN_7ScaleInE0ELSP_0EEEEEENS4_6LayoutINS5_IJSB_SB_SB_EEENS5_IJNSA_ILi0EEESU_SU_EEEEENS5_IJNS4_10UnderscoreESX_SX_EEEEENS4_23SM90_TMA_LOAD_MULTICASTENS4_14ComposedLayoutINS4_7SwizzleILi3ELi4ELi3EEENS4_18smem_ptr_flag_bitsILi32EEENSS_INS5_IJNSA_ILi8EEESG_EEENS5_IJSG_SB_EEEEEEEvNS4_8identityENS4_13SM90_TMA_LOADES1A_vS1B_EENS_8epilogue10collective18CollectiveEpilogueINS1E_23Sm100TmaWarpSpecializedILi4ELi2ELi16ELb1ELb0EEEJSH_NS5_IJNSS_ISF_SB_EENSS_INSA_ILi16EEESB_EEEEEfSI_fSI_NS1E_6fusion15FusionCallbacksIS1I_NS1N_17LinearCombinationIffffLNS_15FloatRoundStyleE2EEESH_S1M_JEEENS4_5SM1004TMEM4LOAD26SM100_TMEM_LOAD_32dp32b16xES1C_NS11_INS12_ILi2ELi4ELi3EEES15_NSS_INS5_IJS16_S1K_EEENS5_IJS1K_SB_EEEEEEENS4_39AutoVectorizingCopyWithAssumedAlignmentILi128EEENS4_14SM90_TMA_STOREES21_S23_S23_EEEvvEEEEvNT_6ParamsE:
	.zero		2944


//--------------------- SYMBOLS --------------------------

	.type		.nv.reservedSmem.offset0,@object
	.size		.nv.reservedSmem.offset0,0x4
	.type		.nv.reservedSmem.cap,@object
	.size		.nv.reservedSmem.cap,0x4
	.type		__assertfail,@function
